	.target	sm_100a

	.elftype	@"ET_EXEC"


//--------------------- .note.nv.tkinfo           --------------------------
	.section	.note.nv.tkinfo,"",@"SHT_NOTE"
	.sectionflags	@"SHF_NOTE_NV_TKINFO"
	.tkinfo
        /*0018*/ 	.word	0x00000002
        /*0030*/ 	.string	""
        /*0030*/ 	.string	"ptxas"
        /*0030*/ 	.string	"Cuda compilation tools, release 13.0, V13.0.88"
        /*0030*/ 	.string	"Build cuda_13.0.r13.0/compiler.36424714_0"
        /*0030*/ 	.string	"-arch sm_100a -m 64 "



//--------------------- .note.nv.cuinfo           --------------------------
	.section	.note.nv.cuinfo,"",@"SHT_NOTE"
	.sectionflags	@"SHF_NOTE_NV_CUINFO"
        /*0018*/ 	.short	0x0002
        /*001a*/ 	.short	0x0064
        /*001c*/ 	.short	0x0082
	.zero		2


//--------------------- .nv.info                  --------------------------
	.section	.nv.info,"",@"SHT_CUDA_INFO"
	.align	4


	//----- nvinfo : EIATTR_REGCOUNT
	.align		4
        /*0000*/ 	.byte	0x04, 0x2f
        /*0002*/ 	.short	(.L_19 - .L_18)
	.align		4
.L_18:
        /*0004*/ 	.word	index@(_ZN7cutlass13device_kernelINS_4gemm6kernel13GemmUniversalIN4cute5tupleIJiiiiEEENS1_10collective13CollectiveMmaINS1_35MainloopSm100TmaUmmaWarpSpecializedILi6ELi2ELi4ENS5_IJNS4_1CILi1EEESB_SB_EEEEENS5_IJNSA_ILi128EEESE_NSA_ILi64EEEEEENS_6half_tENS5_IJlSB_lEEESH_SI_NS4_8TiledMMAINS4_8MMA_AtomIJNS4_20SM100_MMA_F16BF16_SSISH_SH_fLi128ELi128ELNS4_4UMMA5MajorE0ELSN_0ELNSM_7ScaleInE0ELSO_0EEEEEENS4_6LayoutISC_NS5_IJNSA_ILi0EEESS_SS_EEEEENS5_IJNS4_10UnderscoreESV_SV_EEEEENS4_13SM90_TMA_LOADENS4_14ComposedLayoutINS4_7SwizzleILi3ELi4ELi3EEENS4_18smem_ptr_flag_bitsILi16EEENSR_INS5_IJNSA_ILi8EEESF_EEENS5_IJSF_SB_EEEEEEEvNS4_8identityESY_S18_vS19_EENS_8epilogue10collective18CollectiveEpilogueINS1B_23Sm100TmaWarpSpecializedILi4ELi2ELi32ELb1ELb0EEEJSG_NS5_IJNSR_ISE_SB_EENSR_INSA_ILi32EEESB_EEEEESH_SI_SH_SI_NS1B_6fusion15FusionCallbacksIS1F_NS1K_17LinearCombinationISH_fSH_fLNS_15FloatRoundStyleE2EEESG_S1J_JEEENS4_5SM1004TMEM4LOAD26SM100_TMEM_LOAD_32dp32b32xESY_NSZ_INS10_ILi2ELi4ELi3EEES13_NSR_INS5_IJS14_S1H_EEENS5_IJS1H_SB_EEEEEEENS4_39AutoVectorizingCopyWithAssumedAlignmentILi128EEENS4_14SM90_TMA_STOREES1Y_S20_S20_EEEvvEEEEvNT_6ParamsE)
        /*0008*/ 	.word	0x0000006e


	//----- nvinfo : EIATTR_FRAME_SIZE
	.align		4
.L_19:
        /*000c*/ 	.byte	0x04, 0x11
        /*000e*/ 	.short	(.L_21 - .L_20)
	.align		4
.L_20:
        /*0010*/ 	.word	index@($__internal_2_$__cuda_sm10x_tcgen05_guardrail_trap_unallocated_columns_being_dealloced)
        /*0014*/ 	.word	0x00000000


	//----- nvinfo : EIATTR_FRAME_SIZE
	.align		4
.L_21:
        /*0018*/ 	.byte	0x04, 0x11
        /*001a*/ 	.short	(.L_23 - .L_22)
	.align		4
.L_22:
        /*001c*/ 	.word	index@($__internal_1_$__cuda_sm10x_tcgen05_guardrail_trap_phase_invalid_during_alloc)
        /*0020*/ 	.word	0x00000000


	//----- nvinfo : EIATTR_FRAME_SIZE
	.align		4
.L_23:
        /*0024*/ 	.byte	0x04, 0x11
        /*0026*/ 	.short	(.L_25 - .L_24)
	.align		4
.L_24:
        /*0028*/ 	.word	index@($__internal_0_$__cuda_sm10x_tcgen05_guardrail_trap_col_being_dealloced_not_returned_by_alloc)
        /*002c*/ 	.word	0x00000000


	//----- nvinfo : EIATTR_FRAME_SIZE
	.align		4
.L_25:
        /*0030*/ 	.byte	0x04, 0x11
        /*0032*/ 	.short	(.L_27 - .L_26)
	.align		4
.L_26:
        /*0034*/ 	.word	index@(_ZN7cutlass13device_kernelINS_4gemm6kernel13GemmUniversalIN4cute5tupleIJiiiiEEENS1_10collective13CollectiveMmaINS1_35MainloopSm100TmaUmmaWarpSpecializedILi6ELi2ELi4ENS5_IJNS4_1CILi1EEESB_SB_EEEEENS5_IJNSA_ILi128EEESE_NSA_ILi64EEEEEENS_6half_tENS5_IJlSB_lEEESH_SI_NS4_8TiledMMAINS4_8MMA_AtomIJNS4_20SM100_MMA_F16BF16_SSISH_SH_fLi128ELi128ELNS4_4UMMA5MajorE0ELSN_0ELNSM_7ScaleInE0ELSO_0EEEEEENS4_6LayoutISC_NS5_IJNSA_ILi0EEESS_SS_EEEEENS5_IJNS4_10UnderscoreESV_SV_EEEEENS4_13SM90_TMA_LOADENS4_14ComposedLayoutINS4_7SwizzleILi3ELi4ELi3EEENS4_18smem_ptr_flag_bitsILi16EEENSR_INS5_IJNSA_ILi8EEESF_EEENS5_IJSF_SB_EEEEEEEvNS4_8identityESY_S18_vS19_EENS_8epilogue10collective18CollectiveEpilogueINS1B_23Sm100TmaWarpSpecializedILi4ELi2ELi32ELb1ELb0EEEJSG_NS5_IJNSR_ISE_SB_EENSR_INSA_ILi32EEESB_EEEEESH_SI_SH_SI_NS1B_6fusion15FusionCallbacksIS1F_NS1K_17LinearCombinationISH_fSH_fLNS_15FloatRoundStyleE2EEESG_S1J_JEEENS4_5SM1004TMEM4LOAD26SM100_TMEM_LOAD_32dp32b32xESY_NSZ_INS10_ILi2ELi4ELi3EEES13_NSR_INS5_IJS14_S1H_EEENS5_IJS1H_SB_EEEEEEENS4_39AutoVectorizingCopyWithAssumedAlignmentILi128EEENS4_14SM90_TMA_STOREES1Y_S20_S20_EEEvvEEEEvNT_6ParamsE)
        /*0038*/ 	.word	0x00000000


	//----- nvinfo : EIATTR_MIN_STACK_SIZE
	.align		4
.L_27:
        /*003c*/ 	.byte	0x04, 0x12
        /*003e*/ 	.short	(.L_29 - .L_28)
	.align		4
.L_28:
        /*0040*/ 	.word	index@(_ZN7cutlass13device_kernelINS_4gemm6kernel13GemmUniversalIN4cute5tupleIJiiiiEEENS1_10collective13CollectiveMmaINS1_35MainloopSm100TmaUmmaWarpSpecializedILi6ELi2ELi4ENS5_IJNS4_1CILi1EEESB_SB_EEEEENS5_IJNSA_ILi128EEESE_NSA_ILi64EEEEEENS_6half_tENS5_IJlSB_lEEESH_SI_NS4_8TiledMMAINS4_8MMA_AtomIJNS4_20SM100_MMA_F16BF16_SSISH_SH_fLi128ELi128ELNS4_4UMMA5MajorE0ELSN_0ELNSM_7ScaleInE0ELSO_0EEEEEENS4_6LayoutISC_NS5_IJNSA_ILi0EEESS_SS_EEEEENS5_IJNS4_10UnderscoreESV_SV_EEEEENS4_13SM90_TMA_LOADENS4_14ComposedLayoutINS4_7SwizzleILi3ELi4ELi3EEENS4_18smem_ptr_flag_bitsILi16EEENSR_INS5_IJNSA_ILi8EEESF_EEENS5_IJSF_SB_EEEEEEEvNS4_8identityESY_S18_vS19_EENS_8epilogue10collective18CollectiveEpilogueINS1B_23Sm100TmaWarpSpecializedILi4ELi2ELi32ELb1ELb0EEEJSG_NS5_IJNSR_ISE_SB_EENSR_INSA_ILi32EEESB_EEEEESH_SI_SH_SI_NS1B_6fusion15FusionCallbacksIS1F_NS1K_17LinearCombinationISH_fSH_fLNS_15FloatRoundStyleE2EEESG_S1J_JEEENS4_5SM1004TMEM4LOAD26SM100_TMEM_LOAD_32dp32b32xESY_NSZ_INS10_ILi2ELi4ELi3EEES13_NSR_INS5_IJS14_S1H_EEENS5_IJS1H_SB_EEEEEEENS4_39AutoVectorizingCopyWithAssumedAlignmentILi128EEENS4_14SM90_TMA_STOREES1Y_S20_S20_EEEvvEEEEvNT_6ParamsE)
        /*0044*/ 	.word	0x00000000
.L_29:


//--------------------- .nv.compat                --------------------------
	.section	.nv.compat,"",@"SHT_CUDA_COMPAT_INFO"
	.align	4
        /*0000*/ 	.byte	0x02, 0x09, 0x01, 0x00, 0x02, 0x02, 0x02, 0x00, 0x02, 0x05, 0x05, 0x00, 0x03, 0x07, 0x01, 0x01
        /*0010*/ 	.byte	0x02, 0x03, 0x01, 0x00, 0x02, 0x06, 0x01, 0x00, 0x04, 0x0b, 0x08, 0x00, 0x09, 0x00, 0x00, 0x00
        /*0020*/ 	.byte	0x00, 0x00, 0x00, 0x00


//--------------------- .nv.info._ZN7cutlass13device_kernelINS_4gemm6kernel13GemmUniversalIN4cute5tupleIJiiiiEEENS1_10collective13CollectiveMmaINS1_35MainloopSm100TmaUmmaWarpSpecializedILi6ELi2ELi4ENS5_IJNS4_1CILi1EEESB_SB_EEEEENS5_IJNSA_ILi128EEESE_NSA_ILi64EEEEEENS_6half_tENS5_IJlSB_lEEESH_SI_NS4_8TiledMMAINS4_8MMA_AtomIJNS4_20SM100_MMA_F16BF16_SSISH_SH_fLi128ELi128ELNS4_4UMMA5MajorE0ELSN_0ELNSM_7ScaleInE0ELSO_0EEEEEENS4_6LayoutISC_NS5_IJNSA_ILi0EEESS_SS_EEEEENS5_IJNS4_10UnderscoreESV_SV_EEEEENS4_13SM90_TMA_LOADENS4_14ComposedLayoutINS4_7SwizzleILi3ELi4ELi3EEENS4_18smem_ptr_flag_bitsILi16EEENSR_INS5_IJNSA_ILi8EEESF_EEENS5_IJSF_SB_EEEEEEEvNS4_8identityESY_S18_vS19_EENS_8epilogue10collective18CollectiveEpilogueINS1B_23Sm100TmaWarpSpecializedILi4ELi2ELi32ELb1ELb0EEEJSG_NS5_IJNSR_ISE_SB_EENSR_INSA_ILi32EEESB_EEEEESH_SI_SH_SI_NS1B_6fusion15FusionCallbacksIS1F_NS1K_17LinearCombinationISH_fSH_fLNS_15FloatRoundStyleE2EEESG_S1J_JEEENS4_5SM1004TMEM4LOAD26SM100_TMEM_LOAD_32dp32b32xESY_NSZ_INS10_ILi2ELi4ELi3EEES13_NSR_INS5_IJS14_S1H_EEENS5_IJS1H_SB_EEEEEEENS4_39AutoVectorizingCopyWithAssumedAlignmentILi128EEENS4_14SM90_TMA_STOREES1Y_S20_S20_EEEvvEEEEvNT_6ParamsE --------------------------
	.section	.nv.info._ZN7cutlass13device_kernelINS_4gemm6kernel13GemmUniversalIN4cute5tupleIJiiiiEEENS1_10collective13CollectiveMmaINS1_35MainloopSm100TmaUmmaWarpSpecializedILi6ELi2ELi4ENS5_IJNS4_1CILi1EEESB_SB_EEEEENS5_IJNSA_ILi128EEESE_NSA_ILi64EEEEEENS_6half_tENS5_IJlSB_lEEESH_SI_NS4_8TiledMMAINS4_8MMA_AtomIJNS4_20SM100_MMA_F16BF16_SSISH_SH_fLi128ELi128ELNS4_4UMMA5MajorE0ELSN_0ELNSM_7ScaleInE0ELSO_0EEEEEENS4_6LayoutISC_NS5_IJNSA_ILi0EEESS_SS_EEEEENS5_IJNS4_10UnderscoreESV_SV_EEEEENS4_13SM90_TMA_LOADENS4_14ComposedLayoutINS4_7SwizzleILi3ELi4ELi3EEENS4_18smem_ptr_flag_bitsILi16EEENSR_INS5_IJNSA_ILi8EEESF_EEENS5_IJSF_SB_EEEEEEEvNS4_8identityESY_S18_vS19_EENS_8epilogue10collective18CollectiveEpilogueINS1B_23Sm100TmaWarpSpecializedILi4ELi2ELi32ELb1ELb0EEEJSG_NS5_IJNSR_ISE_SB_EENSR_INSA_ILi32EEESB_EEEEESH_SI_SH_SI_NS1B_6fusion15FusionCallbacksIS1F_NS1K_17LinearCombinationISH_fSH_fLNS_15FloatRoundStyleE2EEESG_S1J_JEEENS4_5SM1004TMEM4LOAD26SM100_TMEM_LOAD_32dp32b32xESY_NSZ_INS10_ILi2ELi4ELi3EEES13_NSR_INS5_IJS14_S1H_EEENS5_IJS1H_SB_EEEEEEENS4_39AutoVectorizingCopyWithAssumedAlignmentILi128EEENS4_14SM90_TMA_STOREES1Y_S20_S20_EEEvvEEEEvNT_6ParamsE,"",@"SHT_CUDA_INFO"
	.sectionflags	@""
	.align	4


	//----- nvinfo : EIATTR_CUDA_API_VERSION
	.align		4
        /*0000*/ 	.byte	0x04, 0x37
        /*0002*/ 	.short	(.L_31 - .L_30)
.L_30:
        /*0004*/ 	.word	0x00000082


	//----- nvinfo : EIATTR_KPARAM_INFO
	.align		4
.L_31:
        /*0008*/ 	.byte	0x04, 0x17
        /*000a*/ 	.short	(.L_33 - .L_32)
.L_32:
        /*000c*/ 	.word	0x00000000
        /*0010*/ 	.short	0x0000
        /*0012*/ 	.short	0x0000
        /*0014*/ 	.byte	0x00, 0xf0, 0x01, 0x20


	//----- nvinfo : EIATTR_AT_ENTRY_FRAGMENTS
	.align		4
.L_33:
        /*0018*/ 	.byte	0x04, 0x4f
        /*001a*/ 	.short	(.L_35 - .L_34)


	//   ....[0]....
.L_34:
        /*001c*/ 	.word	0x00000006


	//----- nvinfo : EIATTR_RESERVED_SMEM_USED
	.align		4
.L_35:
        /*0020*/ 	.byte	0x01, 0x41
	.zero		2


	//----- nvinfo : EIATTR_SPARSE_MMA_MASK
	.align		4
        /*0024*/ 	.byte	0x03, 0x50
        /*0026*/ 	.short	0x0000


	//----- nvinfo : EIATTR_TCGEN05_1CTA_USED
	.align		4
        /*0028*/ 	.byte	0x01, 0x51
	.zero		2


	//----- nvinfo : EIATTR_MAXREG_COUNT
	.align		4
        /*002c*/ 	.byte	0x03, 0x1b
        /*002e*/ 	.short	0x00ff


	//----- nvinfo : EIATTR_NUM_BARRIERS
	.align		4
        /*0030*/ 	.byte	0x02, 0x4c
        /*0032*/ 	.byte	0x07
	.zero		1


	//----- nvinfo : EIATTR_EXTERNS
	.align		4
        /*0034*/ 	.byte	0x04, 0x0f
        /*0036*/ 	.short	(.L_37 - .L_36)


	//   ....[0]....
	.align		4
.L_36:
        /*0038*/ 	.word	index@(__assertfail)


	//----- nvinfo : EIATTR_MERCURY_ISA_VERSION
	.align		4
.L_37:
        /*003c*/ 	.byte	0x03, 0x5f
        /*003e*/ 	.short	0x0101


	//----- nvinfo : EIATTR_INT_WARP_WIDE_INSTR_OFFSETS
	.align		4
        /*0040*/ 	.byte	0x04, 0x31
        /*0042*/ 	.short	(.L_39 - .L_38)


	//   ....[0]....
.L_38:
        /*0044*/ 	.word	0x00001e00


	//   ....[1]....
        /*0048*/ 	.word	0x00003960


	//   ....[2]....
        /*004c*/ 	.word	0x00003990


	//   ....[3]....
        /*0050*/ 	.word	0x000039e0


	//   ....[4]....
        /*0054*/ 	.word	0x00004300


	//   ....[5]....
        /*0058*/ 	.word	0x00004360


	//   ....[6]....
        /*005c*/ 	.word	0x00004440


	//   ....[7]....
        /*0060*/ 	.word	0x000044b0


	//   ....[8]....
        /*0064*/ 	.word	0x000045c0


	//   ....[9]....
        /*0068*/ 	.word	0x00004650


	//   ....[10]....
        /*006c*/ 	.word	0x00004820


	//   ....[11]....
        /*0070*/ 	.word	0x00004980


	//----- nvinfo : EIATTR_COOP_GROUP_MASK_REGIDS
	.align		4
.L_39:
        /*0074*/ 	.byte	0x04, 0x29
        /*0076*/ 	.short	(.L_41 - .L_40)


	//   ....[0]....
.L_40:
        /*0078*/ 	.word	0xffffffff


	//   ....[1]....
        /*007c*/ 	.word	0xffffffff


	//   ....[2]....
        /*0080*/ 	.word	0xffffffff


	//   ....[3]....
        /*0084*/ 	.word	0xffffffff


	//   ....[4]....
        /*0088*/ 	.word	0xffffffff


	//   ....[5]....
        /*008c*/ 	.word	0xffffffff


	//   ....[6]....
        /*0090*/ 	.word	0xffffffff


	//   ....[7]....
        /*0094*/ 	.word	0xffffffff


	//   ....[8]....
        /*0098*/ 	.word	0xffffffff


	//   ....[9]....
        /*009c*/ 	.word	0xffffffff


	//   ....[10]....
        /*00a0*/ 	.word	0xffffffff


	//   ....[11]....
        /*00a4*/ 	.word	0xffffffff


	//   ....[12]....
        /*00a8*/ 	.word	0xffffffff


	//----- nvinfo : EIATTR_COOP_GROUP_INSTR_OFFSETS
	.align		4
.L_41:
        /*00ac*/ 	.byte	0x04, 0x28
        /*00ae*/ 	.short	(.L_43 - .L_42)


	//   ....[0]....
.L_42:
        /*00b0*/ 	.word	0x00000090


	//   ....[1]....
        /*00b4*/ 	.word	0x000004d0


	//   ....[2]....
        /*00b8*/ 	.word	0x00000680


	//   ....[3]....
        /*00bc*/ 	.word	0x00000820


	//   ....[4]....
        /*00c0*/ 	.word	0x00000920


	//   ....[5]....
        /*00c4*/ 	.word	0x00000a90


	//   ....[6]....
        /*00c8*/ 	.word	0x00000c30


	//   ....[7]....
        /*00cc*/ 	.word	0x00001ce0


	//   ....[8]....
        /*00d0*/ 	.word	0x00002be0


	//   ....[9]....
        /*00d4*/ 	.word	0x00002df0


	//   ....[10]....
        /*00d8*/ 	.word	0x00002e20


	//   ....[11]....
        /*00dc*/ 	.word	0x00003850


	//   ....[12]....
        /*00e0*/ 	.word	0x00003a80


	//----- nvinfo : EIATTR_VRC_CTA_INIT_COUNT
	.align		4
.L_43:
        /*00e4*/ 	.byte	0x02, 0x4a
        /*00e6*/ 	.byte	0x80
	.zero		1


	//----- nvinfo : EIATTR_SYSCALL_OFFSETS
	.align		4
        /*00e8*/ 	.byte	0x04, 0x46
        /*00ea*/ 	.short	(.L_45 - .L_44)


	//   ....[0]....
.L_44:
        /*00ec*/ 	.word	0x00005400


	//   ....[1]....
        /*00f0*/ 	.word	0x000054f0


	//   ....[2]....
        /*00f4*/ 	.word	0x00005c60


	//   ....[3]....
        /*00f8*/ 	.word	0x000068e0


	//   ....[4]....
        /*00fc*/ 	.word	0x00007530


	//   ....[5]....
        /*0100*/ 	.word	0x00008180


	//----- nvinfo : EIATTR_MBARRIER_INSTR_OFFSETS
	.align		4
.L_45:
        /*0104*/ 	.byte	0x04, 0x39
        /*0106*/ 	.short	(.L_47 - .L_46)


	//   ....[0]....
.L_46:
        /*0108*/ 	.word	0x000005b0
        /*010c*/ 	.word	0x000000ff
        /*0110*/ 	.word	0x00000000
        /*0114*/ 	.short	0x0100
        /*0116*/ 	.byte	0x05
	.zero		1


	//   ....[1]....
        /*0118*/ 	.word	0x000005c0
        /*011c*/ 	.word	0x000000ff
        /*0120*/ 	.word	0x00000030
        /*0124*/ 	.short	0x0100
        /*0126*/ 	.byte	0x05
	.zero		1


	//   ....[2]....
        /*0128*/ 	.word	0x000005d0
        /*012c*/ 	.word	0x000000ff
        /*0130*/ 	.word	0x00000008
        /*0134*/ 	.short	0x0100
        /*0136*/ 	.byte	0x05
	.zero		1


	//   ....[3]....
        /*0138*/ 	.word	0x000005e0
        /*013c*/ 	.word	0x000000ff
        /*0140*/ 	.word	0x00000038
        /*0144*/ 	.short	0x0100
        /*0146*/ 	.byte	0x05
	.zero		1


	//   ....[4]....
        /*0148*/ 	.word	0x000005f0
        /*014c*/ 	.word	0x000000ff
        /*0150*/ 	.word	0x00000010
        /*0154*/ 	.short	0x0100
        /*0156*/ 	.byte	0x05
	.zero		1


	//   ....[5]....
        /*0158*/ 	.word	0x00000600
        /*015c*/ 	.word	0x000000ff
        /*0160*/ 	.word	0x00000040
        /*0164*/ 	.short	0x0100
        /*0166*/ 	.byte	0x05
	.zero		1


	//   ....[6]....
        /*0168*/ 	.word	0x00000610
        /*016c*/ 	.word	0x000000ff
        /*0170*/ 	.word	0x00000018
        /*0174*/ 	.short	0x0100
        /*0176*/ 	.byte	0x05
	.zero		1


	//   ....[7]....
        /*0178*/ 	.word	0x00000620
        /*017c*/ 	.word	0x000000ff
        /*0180*/ 	.word	0x00000048
        /*0184*/ 	.short	0x0100
        /*0186*/ 	.byte	0x05
	.zero		1


	//   ....[8]....
        /*0188*/ 	.word	0x00000630
        /*018c*/ 	.word	0x000000ff
        /*0190*/ 	.word	0x00000020
        /*0194*/ 	.short	0x0100
        /*0196*/ 	.byte	0x05
	.zero		1


	//   ....[9]....
        /*0198*/ 	.word	0x00000640
        /*019c*/ 	.word	0x000000ff
        /*01a0*/ 	.word	0x00000050
        /*01a4*/ 	.short	0x0100
        /*01a6*/ 	.byte	0x05
	.zero		1


	//   ....[10]....
        /*01a8*/ 	.word	0x00000650
        /*01ac*/ 	.word	0x000000ff
        /*01b0*/ 	.word	0x00000028
        /*01b4*/ 	.short	0x0100
        /*01b6*/ 	.byte	0x05
	.zero		1


	//   ....[11]....
        /*01b8*/ 	.word	0x00000660
        /*01bc*/ 	.word	0x000000ff
        /*01c0*/ 	.word	0x00000058
        /*01c4*/ 	.short	0x0100
        /*01c6*/ 	.byte	0x05
	.zero		1


	//   ....[12]....
        /*01c8*/ 	.word	0x00000790
        /*01cc*/ 	.word	0x000000ff
        /*01d0*/ 	.word	0x00000060
        /*01d4*/ 	.short	0x0100
        /*01d6*/ 	.byte	0x07
	.zero		1


	//   ....[13]....
        /*01d8*/ 	.word	0x000007a0
        /*01dc*/ 	.word	0x000000ff
        /*01e0*/ 	.word	0x00000080
        /*01e4*/ 	.short	0x0100
        /*01e6*/ 	.byte	0x07
	.zero		1


	//   ....[14]....
        /*01e8*/ 	.word	0x000007b0
        /*01ec*/ 	.word	0x000000ff
        /*01f0*/ 	.word	0x00000068
        /*01f4*/ 	.short	0x0100
        /*01f6*/ 	.byte	0x07
	.zero		1


	//   ....[15]....
        /*01f8*/ 	.word	0x000007c0
        /*01fc*/ 	.word	0x000000ff
        /*0200*/ 	.word	0x00000088
        /*0204*/ 	.short	0x0100
        /*0206*/ 	.byte	0x07
	.zero		1


	//   ....[16]....
        /*0208*/ 	.word	0x000007d0
        /*020c*/ 	.word	0x000000ff
        /*0210*/ 	.word	0x00000070
        /*0214*/ 	.short	0x0100
        /*0216*/ 	.byte	0x07
	.zero		1


	//   ....[17]....
        /*0218*/ 	.word	0x000007e0
        /*021c*/ 	.word	0x000000ff
        /*0220*/ 	.word	0x00000090
        /*0224*/ 	.short	0x0100
        /*0226*/ 	.byte	0x07
	.zero		1


	//   ....[18]....
        /*0228*/ 	.word	0x000007f0
        /*022c*/ 	.word	0x000000ff
        /*0230*/ 	.word	0x00000078
        /*0234*/ 	.short	0x0100
        /*0236*/ 	.byte	0x07
	.zero		1


	//   ....[19]....
        /*0238*/ 	.word	0x00000800
        /*023c*/ 	.word	0x000000ff
        /*0240*/ 	.word	0x00000098
        /*0244*/ 	.short	0x0100
        /*0246*/ 	.byte	0x07
	.zero		1


	//   ....[20]....
        /*0248*/ 	.word	0x000008f0
        /*024c*/ 	.word	0x000000ff
        /*0250*/ 	.word	0x000000a0
        /*0254*/ 	.short	0x0100
        /*0256*/ 	.byte	0x05
	.zero		1


	//   ....[21]....
        /*0258*/ 	.word	0x00000900
        /*025c*/ 	.word	0x000000ff
        /*0260*/ 	.word	0x000000a8
        /*0264*/ 	.short	0x0100
        /*0266*/ 	.byte	0x05
	.zero		1


	//   ....[22]....
        /*0268*/ 	.word	0x00000a40
        /*026c*/ 	.word	0x000000ff
        /*0270*/ 	.word	0x000000b0
        /*0274*/ 	.short	0x0100
        /*0276*/ 	.byte	0x05
	.zero		1


	//   ....[23]....
        /*0278*/ 	.word	0x00000a50
        /*027c*/ 	.word	0x000000ff
        /*0280*/ 	.word	0x000000c0
        /*0284*/ 	.short	0x0100
        /*0286*/ 	.byte	0x05
	.zero		1


	//   ....[24]....
        /*0288*/ 	.word	0x00000a60
        /*028c*/ 	.word	0x000000ff
        /*0290*/ 	.word	0x000000b8
        /*0294*/ 	.short	0x0100
        /*0296*/ 	.byte	0x05
	.zero		1


	//   ....[25]....
        /*0298*/ 	.word	0x00000a70
        /*029c*/ 	.word	0x000000ff
        /*02a0*/ 	.word	0x000000c8
        /*02a4*/ 	.short	0x0100
        /*02a6*/ 	.byte	0x05
	.zero		1


	//   ....[26]....
        /*02a8*/ 	.word	0x00000ba0
        /*02ac*/ 	.word	0x000000ff
        /*02b0*/ 	.word	0x000000d0
        /*02b4*/ 	.short	0x0100
        /*02b6*/ 	.byte	0x07
	.zero		1


	//   ....[27]....
        /*02b8*/ 	.word	0x00000bb0
        /*02bc*/ 	.word	0x000000ff
        /*02c0*/ 	.word	0x000000f0
        /*02c4*/ 	.short	0x0100
        /*02c6*/ 	.byte	0x07
	.zero		1


	//   ....[28]....
        /*02c8*/ 	.word	0x00000bc0
        /*02cc*/ 	.word	0x000000ff
        /*02d0*/ 	.word	0x000000d8
        /*02d4*/ 	.short	0x0100
        /*02d6*/ 	.byte	0x07
	.zero		1


	//   ....[29]....
        /*02d8*/ 	.word	0x00000bd0
        /*02dc*/ 	.word	0x000000ff
        /*02e0*/ 	.word	0x000000f8
        /*02e4*/ 	.short	0x0100
        /*02e6*/ 	.byte	0x07
	.zero		1


	//   ....[30]....
        /*02e8*/ 	.word	0x00000be0
        /*02ec*/ 	.word	0x000000ff
        /*02f0*/ 	.word	0x000000e0
        /*02f4*/ 	.short	0x0100
        /*02f6*/ 	.byte	0x07
	.zero		1


	//   ....[31]....
        /*02f8*/ 	.word	0x00000bf0
        /*02fc*/ 	.word	0x000000ff
        /*0300*/ 	.word	0x00000100
        /*0304*/ 	.short	0x0100
        /*0306*/ 	.byte	0x07
	.zero		1


	//   ....[32]....
        /*0308*/ 	.word	0x00000c00
        /*030c*/ 	.word	0x000000ff
        /*0310*/ 	.word	0x000000e8
        /*0314*/ 	.short	0x0100
        /*0316*/ 	.byte	0x07
	.zero		1


	//   ....[33]....
        /*0318*/ 	.word	0x00000c10
        /*031c*/ 	.word	0x000000ff
        /*0320*/ 	.word	0x00000108
        /*0324*/ 	.short	0x0100
        /*0326*/ 	.byte	0x07
	.zero		1


	//   ....[34]....
        /*0328*/ 	.word	0x00000d00
        /*032c*/ 	.word	0x000000ff
        /*0330*/ 	.word	0x00000110
        /*0334*/ 	.short	0x0100
        /*0336*/ 	.byte	0x05
	.zero		1


	//   ....[35]....
        /*0338*/ 	.word	0x00000d10
        /*033c*/ 	.word	0x000000ff
        /*0340*/ 	.word	0x00000120
        /*0344*/ 	.short	0x0100
        /*0346*/ 	.byte	0x05
	.zero		1


	//   ....[36]....
        /*0348*/ 	.word	0x00000d20
        /*034c*/ 	.word	0x000000ff
        /*0350*/ 	.word	0x00000118
        /*0354*/ 	.short	0x0100
        /*0356*/ 	.byte	0x05
	.zero		1


	//   ....[37]....
        /*0358*/ 	.word	0x00000d30
        /*035c*/ 	.word	0x000000ff
        /*0360*/ 	.word	0x00000128
        /*0364*/ 	.short	0x0100
        /*0366*/ 	.byte	0x05
	.zero		1


	//   ....[38]....
        /*0368*/ 	.word	0x00001600
        /*036c*/ 	.word	0x00000002
        /*0370*/ 	.word	0x00000120
        /*0374*/ 	.short	0x010a
        /*0376*/ 	.byte	0xff
	.zero		1


	//   ....[39]....
        /*0378*/ 	.word	0x00001630
        /*037c*/ 	.word	0x00000002
        /*0380*/ 	.word	0x00000110
        /*0384*/ 	.short	0x0101
        /*0386*/ 	.byte	0xff
	.zero		1


	//   ....[40]....
        /*0388*/ 	.word	0x00001700
        /*038c*/ 	.word	0x000000ff
        /*0390*/ 	.word	0x00000030
        /*0394*/ 	.short	0x010a
        /*0396*/ 	.byte	0x08
	.zero		1


	//   ....[41]....
        /*0398*/ 	.word	0x000017a0
        /*039c*/ 	.word	0x000000ff
        /*03a0*/ 	.word	0x00000030
        /*03a4*/ 	.short	0x010a
        /*03a6*/ 	.byte	0x21
	.zero		1


	//   ....[42]....
        /*03a8*/ 	.word	0x00001900
        /*03ac*/ 	.word	0x000000ff
        /*03b0*/ 	.word	0x00000030
        /*03b4*/ 	.short	0x010a
        /*03b6*/ 	.byte	0x08
	.zero		1


	//   ....[43]....
        /*03b8*/ 	.word	0x000019f0
        /*03bc*/ 	.word	0x000000ff
        /*03c0*/ 	.word	0x000000a8
        /*03c4*/ 	.short	0x0101
        /*03c6*/ 	.byte	0x04
	.zero		1


	//   ....[44]....
        /*03c8*/ 	.word	0x00001a10
        /*03cc*/ 	.word	0x000000ff
        /*03d0*/ 	.word	0x00000030
        /*03d4*/ 	.short	0x010a
        /*03d6*/ 	.byte	0x08
	.zero		1


	//   ....[45]....
        /*03d8*/ 	.word	0x00001a90
        /*03dc*/ 	.word	0x000000ff
        /*03e0*/ 	.word	0x00000030
        /*03e4*/ 	.short	0x010a
        /*03e6*/ 	.byte	0x11
	.zero		1


	//   ....[46]....
        /*03e8*/ 	.word	0x00001bf0
        /*03ec*/ 	.word	0x000000ff
        /*03f0*/ 	.word	0x00000030
        /*03f4*/ 	.short	0x010a
        /*03f6*/ 	.byte	0x08
	.zero		1


	//   ....[47]....
        /*03f8*/ 	.word	0x00001d10
        /*03fc*/ 	.word	0x00000002
        /*0400*/ 	.word	0x000000b0
        /*0404*/ 	.short	0x010a
        /*0406*/ 	.byte	0xff
	.zero		1


	//   ....[48]....
        /*0408*/ 	.word	0x00001dd0
        /*040c*/ 	.word	0x00000002
        /*0410*/ 	.word	0x00000000
        /*0414*/ 	.short	0x0101
        /*0416*/ 	.byte	0xff
	.zero		1


	//   ....[49]....
        /*0418*/ 	.word	0x00002330
        /*041c*/ 	.word	0x000000ff
        /*0420*/ 	.word	0x00000000
        /*0424*/ 	.short	0x010a
        /*0426*/ 	.byte	0x05
	.zero		1


	//   ....[50]....
        /*0428*/ 	.word	0x000023c0
        /*042c*/ 	.word	0x000000ff
        /*0430*/ 	.word	0x00000000
        /*0434*/ 	.short	0x010a
        /*0436*/ 	.byte	0x05
	.zero		1


	//   ....[51]....
        /*0438*/ 	.word	0x00002450
        /*043c*/ 	.word	0x000000ff
        /*0440*/ 	.word	0x00000000
        /*0444*/ 	.short	0x010a
        /*0446*/ 	.byte	0x05
	.zero		1


	//   ....[52]....
        /*0448*/ 	.word	0x000024e0
        /*044c*/ 	.word	0x000000ff
        /*0450*/ 	.word	0x00000000
        /*0454*/ 	.short	0x010a
        /*0456*/ 	.byte	0x05
	.zero		1


	//   ....[53]....
        /*0458*/ 	.word	0x00002570
        /*045c*/ 	.word	0x000000ff
        /*0460*/ 	.word	0x00000000
        /*0464*/ 	.short	0x010a
        /*0466*/ 	.byte	0x05
	.zero		1


	//   ....[54]....
        /*0468*/ 	.word	0x00002610
        /*046c*/ 	.word	0x00000000
        /*0470*/ 	.word	0x00000000
        /*0474*/ 	.short	0x010a
        /*0476*/ 	.byte	0xff
	.zero		1


	//   ....[55]....
        /*0478*/ 	.word	0x00002730
        /*047c*/ 	.word	0x00000000
        /*0480*/ 	.word	0x00000110
        /*0484*/ 	.short	0x010a
        /*0486*/ 	.byte	0xff
	.zero		1


	//   ....[56]....
        /*0488*/ 	.word	0x000027a0
        /*048c*/ 	.word	0x00000000
        /*0490*/ 	.word	0x00000000
        /*0494*/ 	.short	0x0101
        /*0496*/ 	.byte	0xff
	.zero		1


	//   ....[57]....
        /*0498*/ 	.word	0x000027c0
        /*049c*/ 	.word	0x000000ff
        /*04a0*/ 	.word	0x000000c0
        /*04a4*/ 	.short	0x010a
        /*04a6*/ 	.byte	0x05
	.zero		1


	//   ....[58]....
        /*04a8*/ 	.word	0x000028e0
        /*04ac*/ 	.word	0x00000000
        /*04b0*/ 	.word	0x000000b0
        /*04b4*/ 	.short	0x010a
        /*04b6*/ 	.byte	0xff
	.zero		1


	//   ....[59]....
        /*04b8*/ 	.word	0x000029e0
        /*04bc*/ 	.word	0x00000000
        /*04c0*/ 	.word	0x00000000
        /*04c4*/ 	.short	0x0101
        /*04c6*/ 	.byte	0xff
	.zero		1


	//   ....[60]....
        /*04c8*/ 	.word	0x00002a70
        /*04cc*/ 	.word	0x000000ff
        /*04d0*/ 	.word	0x000000c0
        /*04d4*/ 	.short	0x0106
        /*04d6*/ 	.byte	0x05
	.zero		1


	//   ....[61]....
        /*04d8*/ 	.word	0x00002a90
        /*04dc*/ 	.word	0x000000ff
        /*04e0*/ 	.word	0x000000c0
        /*04e4*/ 	.short	0x010a
        /*04e6*/ 	.byte	0x05
	.zero		1


	//   ....[62]....
        /*04e8*/ 	.word	0x00002b20
        /*04ec*/ 	.word	0x000000ff
        /*04f0*/ 	.word	0x000000c0
        /*04f4*/ 	.short	0x0106
        /*04f6*/ 	.byte	0x04
	.zero		1


	//   ....[63]....
        /*04f8*/ 	.word	0x00002b60
        /*04fc*/ 	.word	0x00000000
        /*0500*/ 	.word	0x000000c0
        /*0504*/ 	.short	0x010a
        /*0506*/ 	.byte	0xff
	.zero		1


	//   ....[64]....
        /*0508*/ 	.word	0x000030a0
        /*050c*/ 	.word	0x00000000
        /*0510*/ 	.word	0x000000b0
        /*0514*/ 	.short	0x010a
        /*0516*/ 	.byte	0xff
	.zero		1


	//   ....[65]....
        /*0518*/ 	.word	0x000031b0
        /*051c*/ 	.word	0x00000003
        /*0520*/ 	.word	0x00000000
        /*0524*/ 	.short	0x0101
        /*0526*/ 	.byte	0xff
	.zero		1


	//   ....[66]....
        /*0528*/ 	.word	0x000031c0
        /*052c*/ 	.word	0x000000ff
        /*0530*/ 	.word	0x00000000
        /*0534*/ 	.short	0x010a
        /*0536*/ 	.byte	0x06
	.zero		1


	//   ....[67]....
        /*0538*/ 	.word	0x000031e0
        /*053c*/ 	.word	0x000000ff
        /*0540*/ 	.word	0x000000f0
        /*0544*/ 	.short	0x010a
        /*0546*/ 	.byte	0x07
	.zero		1


	//   ....[68]....
        /*0548*/ 	.word	0x000032b0
        /*054c*/ 	.word	0x000000ff
        /*0550*/ 	.word	0x00000000
        /*0554*/ 	.short	0x010a
        /*0556*/ 	.byte	0x06
	.zero		1


	//   ....[69]....
        /*0558*/ 	.word	0x000033e0
        /*055c*/ 	.word	0x000000ff
        /*0560*/ 	.word	0x00000000
        /*0564*/ 	.short	0x010a
        /*0566*/ 	.byte	0x1a
	.zero		1


	//   ....[70]....
        /*0568*/ 	.word	0x00003680
        /*056c*/ 	.word	0x000000ff
        /*0570*/ 	.word	0x00000000
        /*0574*/ 	.short	0x010a
        /*0576*/ 	.byte	0x06
	.zero		1


	//   ....[71]....
        /*0578*/ 	.word	0x00003710
        /*057c*/ 	.word	0x000000ff
        /*0580*/ 	.word	0x00000000
        /*0584*/ 	.short	0x010a
        /*0586*/ 	.byte	0x06
	.zero		1


	//   ....[72]....
        /*0588*/ 	.word	0x000037a0
        /*058c*/ 	.word	0x000000ff
        /*0590*/ 	.word	0x00000000
        /*0594*/ 	.short	0x010a
        /*0596*/ 	.byte	0x06
	.zero		1


	//   ....[73]....
        /*0598*/ 	.word	0x00003830
        /*059c*/ 	.word	0x000000ff
        /*05a0*/ 	.word	0x00000000
        /*05a4*/ 	.short	0x010a
        /*05a6*/ 	.byte	0x07
	.zero		1


	//   ....[74]....
        /*05a8*/ 	.word	0x00003cb0
        /*05ac*/ 	.word	0x00000000
        /*05b0*/ 	.word	0x000000b0
        /*05b4*/ 	.short	0x010a
        /*05b6*/ 	.byte	0xff
	.zero		1


	//   ....[75]....
        /*05b8*/ 	.word	0x00003d70
        /*05bc*/ 	.word	0x00000000
        /*05c0*/ 	.word	0x00000000
        /*05c4*/ 	.short	0x0101
        /*05c6*/ 	.byte	0xff
	.zero		1


	//   ....[76]....
        /*05c8*/ 	.word	0x00004090
        /*05cc*/ 	.word	0x000000ff
        /*05d0*/ 	.word	0x000000a8
        /*05d4*/ 	.short	0x010a
        /*05d6*/ 	.byte	0x07
	.zero		1


	//   ....[77]....
        /*05d8*/ 	.word	0x00004280
        /*05dc*/ 	.word	0x000000ff
        /*05e0*/ 	.word	0x00000080
        /*05e4*/ 	.short	0x010a
        /*05e6*/ 	.byte	0x07
	.zero		1


	//   ....[78]....
        /*05e8*/ 	.word	0x000043f0
        /*05ec*/ 	.word	0x000000ff
        /*05f0*/ 	.word	0x00000060
        /*05f4*/ 	.short	0x010b
        /*05f6*/ 	.byte	0x07
	.zero		1


	//   ....[79]....
        /*05f8*/ 	.word	0x00004400
        /*05fc*/ 	.word	0x000000ff
        /*0600*/ 	.word	0x00000000
        /*0604*/ 	.short	0x0101
        /*0606*/ 	.byte	0x08
	.zero		1


	//   ....[80]....
        /*0608*/ 	.word	0x00004410
        /*060c*/ 	.word	0x000000ff
        /*0610*/ 	.word	0x00000088
        /*0614*/ 	.short	0x010a
        /*0616*/ 	.byte	0x07
	.zero		1


	//   ....[81]....
        /*0618*/ 	.word	0x00004560
        /*061c*/ 	.word	0x000000ff
        /*0620*/ 	.word	0x00000068
        /*0624*/ 	.short	0x010b
        /*0626*/ 	.byte	0x07
	.zero		1


	//   ....[82]....
        /*0628*/ 	.word	0x00004570
        /*062c*/ 	.word	0x000000ff
        /*0630*/ 	.word	0x00000000
        /*0634*/ 	.short	0x0101
        /*0636*/ 	.byte	0x08
	.zero		1


	//   ....[83]....
        /*0638*/ 	.word	0x00004580
        /*063c*/ 	.word	0x000000ff
        /*0640*/ 	.word	0x00000090
        /*0644*/ 	.short	0x010a
        /*0646*/ 	.byte	0x07
	.zero		1


	//   ....[84]....
        /*0648*/ 	.word	0x00004700
        /*064c*/ 	.word	0x000000ff
        /*0650*/ 	.word	0x00000070
        /*0654*/ 	.short	0x010b
        /*0656*/ 	.byte	0x07
	.zero		1


	//   ....[85]....
        /*0658*/ 	.word	0x00004740
        /*065c*/ 	.word	0x000000ff
        /*0660*/ 	.word	0x00000000
        /*0664*/ 	.short	0x0101
        /*0666*/ 	.byte	0x08
	.zero		1


	//   ....[86]....
        /*0668*/ 	.word	0x00004780
        /*066c*/ 	.word	0x000000ff
        /*0670*/ 	.word	0x00000098
        /*0674*/ 	.short	0x010a
        /*0676*/ 	.byte	0x07
	.zero		1


	//   ....[87]....
        /*0678*/ 	.word	0x000049c0
        /*067c*/ 	.word	0x000000ff
        /*0680*/ 	.word	0x00000078
        /*0684*/ 	.short	0x010b
        /*0686*/ 	.byte	0x07
	.zero		1


	//   ....[88]....
        /*0688*/ 	.word	0x000049e0
        /*068c*/ 	.word	0x000000ff
        /*0690*/ 	.word	0x00000000
        /*0694*/ 	.short	0x0101
        /*0696*/ 	.byte	0x0d
	.zero		1


	//   ....[89]....
        /*0698*/ 	.word	0x00004a10
        /*069c*/ 	.word	0x000000ff
        /*06a0*/ 	.word	0x00000080
        /*06a4*/ 	.short	0x010a
        /*06a6*/ 	.byte	0x07
	.zero		1


	//   ....[90]....
        /*06a8*/ 	.word	0x00004a30
        /*06ac*/ 	.word	0x000000ff
        /*06b0*/ 	.word	0x00000088
        /*06b4*/ 	.short	0x010a
        /*06b6*/ 	.byte	0x07
	.zero		1


	//   ....[91]....
        /*06b8*/ 	.word	0x00004a50
        /*06bc*/ 	.word	0x000000ff
        /*06c0*/ 	.word	0x00000090
        /*06c4*/ 	.short	0x010a
        /*06c6*/ 	.byte	0x07
	.zero		1


	//   ....[92]....
        /*06c8*/ 	.word	0x00004a90
        /*06cc*/ 	.word	0x00000000
        /*06d0*/ 	.word	0x00000098
        /*06d4*/ 	.short	0x010a
        /*06d6*/ 	.byte	0xff
	.zero		1


	//   ....[93]....
        /*06d8*/ 	.word	0x00004dc0
        /*06dc*/ 	.word	0x00000000
        /*06e0*/ 	.word	0x000000b0
        /*06e4*/ 	.short	0x010a
        /*06e6*/ 	.byte	0xff
	.zero		1


	//   ....[94]....
        /*06e8*/ 	.word	0x00004ed0
        /*06ec*/ 	.word	0x00000000
        /*06f0*/ 	.word	0x00000000
        /*06f4*/ 	.short	0x0101
        /*06f6*/ 	.byte	0xff
	.zero		1


	//   ....[95]....
        /*06f8*/ 	.word	0x00005920
        /*06fc*/ 	.word	0x000000ff
        /*0700*/ 	.word	0x00000060
        /*0704*/ 	.short	0x010a
        /*0706*/ 	.byte	0x30
	.zero		1


	//   ....[96]....
        /*0708*/ 	.word	0x00005960
        /*070c*/ 	.word	0x00000040
        /*0710*/ 	.word	0x000000d0
        /*0714*/ 	.short	0x010a
        /*0716*/ 	.byte	0xff
	.zero		1


	//   ....[97]....
        /*0718*/ 	.word	0x00005a50
        /*071c*/ 	.word	0x000000ff
        /*0720*/ 	.word	0x00000060
        /*0724*/ 	.short	0x010a
        /*0726*/ 	.byte	0x30
	.zero		1


	//   ....[98]....
        /*0728*/ 	.word	0x00005b40
        /*072c*/ 	.word	0x00000040
        /*0730*/ 	.word	0x000000d0
        /*0734*/ 	.short	0x010a
        /*0736*/ 	.byte	0xff
	.zero		1


	//   ....[99]....
        /*0738*/ 	.word	0x00006610
        /*073c*/ 	.word	0x00000000
        /*0740*/ 	.word	0x00000000
        /*0744*/ 	.short	0x0101
        /*0746*/ 	.byte	0xff
	.zero		1


	//   ....[100]....
        /*0748*/ 	.word	0x00006620
        /*074c*/ 	.word	0x00000002
        /*0750*/ 	.word	0x00000060
        /*0754*/ 	.short	0x010a
        /*0756*/ 	.byte	0xff
	.zero		1


	//   ....[101]....
        /*0758*/ 	.word	0x00006700
        /*075c*/ 	.word	0x00000002
        /*0760*/ 	.word	0x00000060
        /*0764*/ 	.short	0x010a
        /*0766*/ 	.byte	0xff
	.zero		1


	//   ....[102]....
        /*0768*/ 	.word	0x00007260
        /*076c*/ 	.word	0x00000048
        /*0770*/ 	.word	0x00000000
        /*0774*/ 	.short	0x0101
        /*0776*/ 	.byte	0xff
	.zero		1


	//   ....[103]....
        /*0778*/ 	.word	0x00007280
        /*077c*/ 	.word	0x00000000
        /*0780*/ 	.word	0x00000060
        /*0784*/ 	.short	0x010a
        /*0786*/ 	.byte	0xff
	.zero		1


	//   ....[104]....
        /*0788*/ 	.word	0x00007350
        /*078c*/ 	.word	0x00000000
        /*0790*/ 	.word	0x00000060
        /*0794*/ 	.short	0x010a
        /*0796*/ 	.byte	0xff
	.zero		1


	//   ....[105]....
        /*0798*/ 	.word	0x00007eb0
        /*079c*/ 	.word	0x00000048
        /*07a0*/ 	.word	0x00000000
        /*07a4*/ 	.short	0x0101
        /*07a6*/ 	.byte	0xff
	.zero		1


	//   ....[106]....
        /*07a8*/ 	.word	0x00007ed0
        /*07ac*/ 	.word	0x00000000
        /*07b0*/ 	.word	0x00000060
        /*07b4*/ 	.short	0x010a
        /*07b6*/ 	.byte	0xff
	.zero		1


	//   ....[107]....
        /*07b8*/ 	.word	0x00007fa0
        /*07bc*/ 	.word	0x00000000
        /*07c0*/ 	.word	0x00000060
        /*07c4*/ 	.short	0x010a
        /*07c6*/ 	.byte	0xff
	.zero		1


	//   ....[108]....
        /*07c8*/ 	.word	0x000082e0
        /*07cc*/ 	.word	0x000000ff
        /*07d0*/ 	.word	0x00000000
        /*07d4*/ 	.short	0x0101
        /*07d6*/ 	.byte	0x05
	.zero		1


	//   ....[109]....
        /*07d8*/ 	.word	0x00008b60
        /*07dc*/ 	.word	0x00000000
        /*07e0*/ 	.word	0x00000000
        /*07e4*/ 	.short	0x0101
        /*07e6*/ 	.byte	0xff
	.zero		1


	//   ....[110]....
        /*07e8*/ 	.word	0x00008dd0
        /*07ec*/ 	.word	0x000000ff
        /*07f0*/ 	.word	0x00000000
        /*07f4*/ 	.short	0x0101
        /*07f6*/ 	.byte	0x04
	.zero		1


	//   ....[111]....
        /*07f8*/ 	.word	0x00008df0
        /*07fc*/ 	.word	0x00000002
        /*0800*/ 	.word	0x00000120
        /*0804*/ 	.short	0x010a
        /*0806*/ 	.byte	0xff
	.zero		1


	//   ....[112]....
        /*0808*/ 	.word	0x00008e50
        /*080c*/ 	.word	0x00000002
        /*0810*/ 	.word	0x00000030
        /*0814*/ 	.short	0x010a
        /*0816*/ 	.byte	0xff
	.zero		1


	//   ....[113]....
        /*0818*/ 	.word	0x00008eb0
        /*081c*/ 	.word	0x00000002
        /*0820*/ 	.word	0x00000030
        /*0824*/ 	.short	0x010a
        /*0826*/ 	.byte	0xff
	.zero		1


	//   ....[114]....
        /*0828*/ 	.word	0x00008f00
        /*082c*/ 	.word	0x00000002
        /*0830*/ 	.word	0x000000b0
        /*0834*/ 	.short	0x010a
        /*0836*/ 	.byte	0xff
	.zero		1


	//   ....[115]....
        /*0838*/ 	.word	0x00008f60
        /*083c*/ 	.word	0x00000000
        /*0840*/ 	.word	0x00000000
        /*0844*/ 	.short	0x010a
        /*0846*/ 	.byte	0xff
	.zero		1


	//   ....[116]....
        /*0848*/ 	.word	0x00008fc0
        /*084c*/ 	.word	0x00000000
        /*0850*/ 	.word	0x00000000
        /*0854*/ 	.short	0x010a
        /*0856*/ 	.byte	0xff
	.zero		1


	//   ....[117]....
        /*0858*/ 	.word	0x00009020
        /*085c*/ 	.word	0x00000000
        /*0860*/ 	.word	0x00000000
        /*0864*/ 	.short	0x010a
        /*0866*/ 	.byte	0xff
	.zero		1


	//   ....[118]....
        /*0868*/ 	.word	0x00009080
        /*086c*/ 	.word	0x00000000
        /*0870*/ 	.word	0x00000000
        /*0874*/ 	.short	0x010a
        /*0876*/ 	.byte	0xff
	.zero		1


	//   ....[119]....
        /*0878*/ 	.word	0x000090e0
        /*087c*/ 	.word	0x00000000
        /*0880*/ 	.word	0x00000000
        /*0884*/ 	.short	0x010a
        /*0886*/ 	.byte	0xff
	.zero		1


	//   ....[120]....
        /*0888*/ 	.word	0x00009130
        /*088c*/ 	.word	0x00000000
        /*0890*/ 	.word	0x00000110
        /*0894*/ 	.short	0x010a
        /*0896*/ 	.byte	0xff
	.zero		1


	//   ....[121]....
        /*0898*/ 	.word	0x00009190
        /*089c*/ 	.word	0x00000000
        /*08a0*/ 	.word	0x000000c0
        /*08a4*/ 	.short	0x010a
        /*08a6*/ 	.byte	0xff
	.zero		1


	//   ....[122]....
        /*08a8*/ 	.word	0x000091e0
        /*08ac*/ 	.word	0x00000000
        /*08b0*/ 	.word	0x000000b0
        /*08b4*/ 	.short	0x010a
        /*08b6*/ 	.byte	0xff
	.zero		1


	//   ....[123]....
        /*08b8*/ 	.word	0x00009240
        /*08bc*/ 	.word	0x00000000
        /*08c0*/ 	.word	0x000000c0
        /*08c4*/ 	.short	0x010a
        /*08c6*/ 	.byte	0xff
	.zero		1


	//   ....[124]....
        /*08c8*/ 	.word	0x00009290
        /*08cc*/ 	.word	0x00000000
        /*08d0*/ 	.word	0x000000b0
        /*08d4*/ 	.short	0x010a
        /*08d6*/ 	.byte	0xff
	.zero		1


	//   ....[125]....
        /*08d8*/ 	.word	0x000092f0
        /*08dc*/ 	.word	0x00000002
        /*08e0*/ 	.word	0x000000f0
        /*08e4*/ 	.short	0x010a
        /*08e6*/ 	.byte	0xff
	.zero		1


	//   ....[126]....
        /*08e8*/ 	.word	0x00009350
        /*08ec*/ 	.word	0x00000000
        /*08f0*/ 	.word	0x00000000
        /*08f4*/ 	.short	0x010a
        /*08f6*/ 	.byte	0xff
	.zero		1


	//   ....[127]....
        /*08f8*/ 	.word	0x000093b0
        /*08fc*/ 	.word	0x00000000
        /*0900*/ 	.word	0x00000000
        /*0904*/ 	.short	0x010a
        /*0906*/ 	.byte	0xff
	.zero		1


	//   ....[128]....
        /*0908*/ 	.word	0x00009410
        /*090c*/ 	.word	0x00000000
        /*0910*/ 	.word	0x00000000
        /*0914*/ 	.short	0x010a
        /*0916*/ 	.byte	0xff
	.zero		1


	//   ....[129]....
        /*0918*/ 	.word	0x00009470
        /*091c*/ 	.word	0x00000000
        /*0920*/ 	.word	0x00000000
        /*0924*/ 	.short	0x010a
        /*0926*/ 	.byte	0xff
	.zero		1


	//   ....[130]....
        /*0928*/ 	.word	0x000094d0
        /*092c*/ 	.word	0x00000000
        /*0930*/ 	.word	0x00000000
        /*0934*/ 	.short	0x010a
        /*0936*/ 	.byte	0xff
	.zero		1


	//   ....[131]....
        /*0938*/ 	.word	0x00009520
        /*093c*/ 	.word	0x00000000
        /*0940*/ 	.word	0x000000b0
        /*0944*/ 	.short	0x010a
        /*0946*/ 	.byte	0xff
	.zero		1


	//   ....[132]....
        /*0948*/ 	.word	0x00009580
        /*094c*/ 	.word	0x00000000
        /*0950*/ 	.word	0x000000a8
        /*0954*/ 	.short	0x010a
        /*0956*/ 	.byte	0xff
	.zero		1


	//   ....[133]....
        /*0958*/ 	.word	0x000095e0
        /*095c*/ 	.word	0x00000000
        /*0960*/ 	.word	0x00000080
        /*0964*/ 	.short	0x010a
        /*0966*/ 	.byte	0xff
	.zero		1


	//   ....[134]....
        /*0968*/ 	.word	0x00009640
        /*096c*/ 	.word	0x00000000
        /*0970*/ 	.word	0x00000088
        /*0974*/ 	.short	0x010a
        /*0976*/ 	.byte	0xff
	.zero		1


	//   ....[135]....
        /*0978*/ 	.word	0x000096a0
        /*097c*/ 	.word	0x00000000
        /*0980*/ 	.word	0x00000090
        /*0984*/ 	.short	0x010a
        /*0986*/ 	.byte	0xff
	.zero		1


	//   ....[136]....
        /*0988*/ 	.word	0x00009700
        /*098c*/ 	.word	0x00000000
        /*0990*/ 	.word	0x00000098
        /*0994*/ 	.short	0x010a
        /*0996*/ 	.byte	0xff
	.zero		1


	//   ....[137]....
        /*0998*/ 	.word	0x00009760
        /*099c*/ 	.word	0x00000000
        /*09a0*/ 	.word	0x00000080
        /*09a4*/ 	.short	0x010a
        /*09a6*/ 	.byte	0xff
	.zero		1


	//   ....[138]....
        /*09a8*/ 	.word	0x000097c0
        /*09ac*/ 	.word	0x00000000
        /*09b0*/ 	.word	0x00000088
        /*09b4*/ 	.short	0x010a
        /*09b6*/ 	.byte	0xff
	.zero		1


	//   ....[139]....
        /*09b8*/ 	.word	0x00009820
        /*09bc*/ 	.word	0x00000000
        /*09c0*/ 	.word	0x00000090
        /*09c4*/ 	.short	0x010a
        /*09c6*/ 	.byte	0xff
	.zero		1


	//   ....[140]....
        /*09c8*/ 	.word	0x00009870
        /*09cc*/ 	.word	0x00000000
        /*09d0*/ 	.word	0x000000b0
        /*09d4*/ 	.short	0x010a
        /*09d6*/ 	.byte	0xff
	.zero		1


	//   ....[141]....
        /*09d8*/ 	.word	0x000098d0
        /*09dc*/ 	.word	0x00000002
        /*09e0*/ 	.word	0x00000060
        /*09e4*/ 	.short	0x010a
        /*09e6*/ 	.byte	0xff
	.zero		1


	//   ....[142]....
        /*09e8*/ 	.word	0x00009920
        /*09ec*/ 	.word	0x00000040
        /*09f0*/ 	.word	0x000000d0
        /*09f4*/ 	.short	0x010a
        /*09f6*/ 	.byte	0xff
	.zero		1


	//   ....[143]....
        /*09f8*/ 	.word	0x00009970
        /*09fc*/ 	.word	0x00000002
        /*0a00*/ 	.word	0x00000060
        /*0a04*/ 	.short	0x010a
        /*0a06*/ 	.byte	0xff
	.zero		1


	//   ....[144]....
        /*0a08*/ 	.word	0x000099c0
        /*0a0c*/ 	.word	0x00000000
        /*0a10*/ 	.word	0x00000060
        /*0a14*/ 	.short	0x010a
        /*0a16*/ 	.byte	0xff
	.zero		1


	//   ....[145]....
        /*0a18*/ 	.word	0x00009a10
        /*0a1c*/ 	.word	0x00000000
        /*0a20*/ 	.word	0x00000060
        /*0a24*/ 	.short	0x010a
        /*0a26*/ 	.byte	0xff
	.zero		1


	//----- nvinfo : EIATTR_NUM_MBARRIERS
	.align		4
.L_47:
        /*0a28*/ 	.byte	0x03, 0x38
        /*0a2a*/ 	.short	0x0026


	//----- nvinfo : EIATTR_EXIT_INSTR_OFFSETS
	.align		4
        /*0a2c*/ 	.byte	0x04, 0x1c
        /*0a2e*/ 	.short	(.L_49 - .L_48)


	//   ....[0]....
.L_48:
        /*0a30*/ 	.word	0x00002640


	//   ....[1]....
        /*0a34*/ 	.word	0x00002b30


	//   ....[2]....
        /*0a38*/ 	.word	0x00002b90


	//   ....[3]....
        /*0a3c*/ 	.word	0x00003a90


	//   ....[4]....
        /*0a40*/ 	.word	0x00004ac0


	//   ....[5]....
        /*0a44*/ 	.word	0x00004b00


	//   ....[6]....
        /*0a48*/ 	.word	0x00008cc0


	//   ....[7]....
        /*0a4c*/ 	.word	0x00008d40


	//   ....[8]....
        /*0a50*/ 	.word	0x00008d70


	//   ....[9]....
        /*0a54*/ 	.word	0x00008de0


	//----- nvinfo : EIATTR_MAX_THREADS
	.align		4
.L_49:
        /*0a58*/ 	.byte	0x04, 0x05
        /*0a5a*/ 	.short	(.L_51 - .L_50)
.L_50:
        /*0a5c*/ 	.word	0x00000100
        /*0a60*/ 	.word	0x00000001
        /*0a64*/ 	.word	0x00000001


	//----- nvinfo : EIATTR_CRS_STACK_SIZE
	.align		4
.L_51:
        /*0a68*/ 	.byte	0x04, 0x1e
        /*0a6a*/ 	.short	(.L_53 - .L_52)
.L_52:
        /*0a6c*/ 	.word	0x00000000


	//----- nvinfo : EIATTR_CBANK_PARAM_SIZE
	.align		4
.L_53:
        /*0a70*/ 	.byte	0x03, 0x19
        /*0a72*/ 	.short	0x0800


	//----- nvinfo : EIATTR_PARAM_CBANK
	.align		4
        /*0a74*/ 	.byte	0x04, 0x0a
        /*0a76*/ 	.short	(.L_55 - .L_54)
	.align		4
.L_54:
        /*0a78*/ 	.word	index@(.nv.constant0._ZN7cutlass13device_kernelINS_4gemm6kernel13GemmUniversalIN4cute5tupleIJiiiiEEENS1_10collective13CollectiveMmaINS1_35MainloopSm100TmaUmmaWarpSpecializedILi6ELi2ELi4ENS5_IJNS4_1CILi1EEESB_SB_EEEEENS5_IJNSA_ILi128EEESE_NSA_ILi64EEEEEENS_6half_tENS5_IJlSB_lEEESH_SI_NS4_8TiledMMAINS4_8MMA_AtomIJNS4_20SM100_MMA_F16BF16_SSISH_SH_fLi128ELi128ELNS4_4UMMA5MajorE0ELSN_0ELNSM_7ScaleInE0ELSO_0EEEEEENS4_6LayoutISC_NS5_IJNSA_ILi0EEESS_SS_EEEEENS5_IJNS4_10UnderscoreESV_SV_EEEEENS4_13SM90_TMA_LOADENS4_14ComposedLayoutINS4_7SwizzleILi3ELi4ELi3EEENS4_18smem_ptr_flag_bitsILi16EEENSR_INS5_IJNSA_ILi8EEESF_EEENS5_IJSF_SB_EEEEEEEvNS4_8identityESY_S18_vS19_EENS_8epilogue10collective18CollectiveEpilogueINS1B_23Sm100TmaWarpSpecializedILi4ELi2ELi32ELb1ELb0EEEJSG_NS5_IJNSR_ISE_SB_EENSR_INSA_ILi32EEESB_EEEEESH_SI_SH_SI_NS1B_6fusion15FusionCallbacksIS1F_NS1K_17LinearCombinationISH_fSH_fLNS_15FloatRoundStyleE2EEESG_S1J_JEEENS4_5SM1004TMEM4LOAD26SM100_TMEM_LOAD_32dp32b32xESY_NSZ_INS10_ILi2ELi4ELi3EEES13_NSR_INS5_IJS14_S1H_EEENS5_IJS1H_SB_EEEEEEENS4_39AutoVectorizingCopyWithAssumedAlignmentILi128EEENS4_14SM90_TMA_STOREES1Y_S20_S20_EEEvvEEEEvNT_6ParamsE)
        /*0a7c*/ 	.short	0x0380
        /*0a7e*/ 	.short	0x0800


	//----- nvinfo : EIATTR_SW_WAR
	.align		4
.L_55:
        /*0a80*/ 	.byte	0x04, 0x36
        /*0a82*/ 	.short	(.L_57 - .L_56)
.L_56:
        /*0a84*/ 	.word	0x00000008
.L_57:


//--------------------- .nv.callgraph             --------------------------
	.section	.nv.callgraph,"",@"SHT_CUDA_CALLGRAPH"
	.align	4
	.sectionentsize	8
	.align		4
        /*0000*/ 	.word	0x00000000
	.align		4
        /*0004*/ 	.word	0xffffffff
	.align		4
        /*0008*/ 	.word	index@(_ZN7cutlass13device_kernelINS_4gemm6kernel13GemmUniversalIN4cute5tupleIJiiiiEEENS1_10collective13CollectiveMmaINS1_35MainloopSm100TmaUmmaWarpSpecializedILi6ELi2ELi4ENS5_IJNS4_1CILi1EEESB_SB_EEEEENS5_IJNSA_ILi128EEESE_NSA_ILi64EEEEEENS_6half_tENS5_IJlSB_lEEESH_SI_NS4_8TiledMMAINS4_8MMA_AtomIJNS4_20SM100_MMA_F16BF16_SSISH_SH_fLi128ELi128ELNS4_4UMMA5MajorE0ELSN_0ELNSM_7ScaleInE0ELSO_0EEEEEENS4_6LayoutISC_NS5_IJNSA_ILi0EEESS_SS_EEEEENS5_IJNS4_10UnderscoreESV_SV_EEEEENS4_13SM90_TMA_LOADENS4_14ComposedLayoutINS4_7SwizzleILi3ELi4ELi3EEENS4_18smem_ptr_flag_bitsILi16EEENSR_INS5_IJNSA_ILi8EEESF_EEENS5_IJSF_SB_EEEEEEEvNS4_8identityESY_S18_vS19_EENS_8epilogue10collective18CollectiveEpilogueINS1B_23Sm100TmaWarpSpecializedILi4ELi2ELi32ELb1ELb0EEEJSG_NS5_IJNSR_ISE_SB_EENSR_INSA_ILi32EEESB_EEEEESH_SI_SH_SI_NS1B_6fusion15FusionCallbacksIS1F_NS1K_17LinearCombinationISH_fSH_fLNS_15FloatRoundStyleE2EEESG_S1J_JEEENS4_5SM1004TMEM4LOAD26SM100_TMEM_LOAD_32dp32b32xESY_NSZ_INS10_ILi2ELi4ELi3EEES13_NSR_INS5_IJS14_S1H_EEENS5_IJS1H_SB_EEEEEEENS4_39AutoVectorizingCopyWithAssumedAlignmentILi128EEENS4_14SM90_TMA_STOREES1Y_S20_S20_EEEvvEEEEvNT_6ParamsE)
	.align		4
        /*000c*/ 	.word	index@(__assertfail)
	.align		4
        /*0010*/ 	.word	0x00000000
	.align		4
        /*0014*/ 	.word	0xfffffffe
	.align		4
        /*0018*/ 	.word	0x00000000
	.align		4
        /*001c*/ 	.word	0xfffffffd
	.align		4
        /*0020*/ 	.word	0x00000000
	.align		4
        /*0024*/ 	.word	0xfffffffc


//--------------------- .nv.constant4             --------------------------
	.section	.nv.constant4,"a",@progbits
	.align	8
	.align		8
.nv.constant4:
        /*0000*/ 	.dword	__assertfail
	.align		8
        /*0008*/ 	.dword	__unnamed_1
	.align		8
        /*0010*/ 	.dword	__unnamed_2
	.align		8
        /*0018*/ 	.dword	_ZN40_INTERNAL_0dc518eb_4_k_cu_3061fbfc_282824cuda3std3__45__cpo5beginE
	.align		8
        /*0020*/ 	.dword	_ZN40_INTERNAL_0dc518eb_4_k_cu_3061fbfc_282824cuda3std3__45__cpo3endE
	.align		8
        /*0028*/ 	.dword	_ZN40_INTERNAL_0dc518eb_4_k_cu_3061fbfc_282824cuda3std3__45__cpo6cbeginE
	.align		8
        /*0030*/ 	.dword	_ZN40_INTERNAL_0dc518eb_4_k_cu_3061fbfc_282824cuda3std3__45__cpo4cendE
	.align		8
        /*0038*/ 	.dword	_ZN40_INTERNAL_0dc518eb_4_k_cu_3061fbfc_282824cuda3std3__442_GLOBAL__N__0dc518eb_4_k_cu_3061fbfc_282826ignoreE
	.align		8
        /*0040*/ 	.dword	_ZN40_INTERNAL_0dc518eb_4_k_cu_3061fbfc_282824cuda3std3__419piecewise_constructE
	.align		8
        /*0048*/ 	.dword	_ZN40_INTERNAL_0dc518eb_4_k_cu_3061fbfc_282824cuda3std3__48in_placeE
	.align		8
        /*0050*/ 	.dword	_ZN40_INTERNAL_0dc518eb_4_k_cu_3061fbfc_282824cuda3std6ranges3__45__cpo4swapE
	.align		8
        /*0058*/ 	.dword	_ZN40_INTERNAL_0dc518eb_4_k_cu_3061fbfc_282824cuda3std6ranges3__45__cpo9iter_moveE
	.align		8
        /*0060*/ 	.dword	_ZN40_INTERNAL_0dc518eb_4_k_cu_3061fbfc_282824cute7productE
	.align		8
        /*0068*/ 	.dword	_ZN40_INTERNAL_0dc518eb_4_k_cu_3061fbfc_282824cute1_E
	.align		8
        /*0070*/ 	.dword	$str$25
	.align		8
        /*0078*/ 	.dword	$str$26
	.align		8
        /*0080*/ 	.dword	$str$27
	.align		8
        /*0088*/ 	.dword	$str$28


//--------------------- .text._ZN7cutlass13device_kernelINS_4gemm6kernel13GemmUniversalIN4cute5tupleIJiiiiEEENS1_10collective13CollectiveMmaINS1_35MainloopSm100TmaUmmaWarpSpecializedILi6ELi2ELi4ENS5_IJNS4_1CILi1EEESB_SB_EEEEENS5_IJNSA_ILi128EEESE_NSA_ILi64EEEEEENS_6half_tENS5_IJlSB_lEEESH_SI_NS4_8TiledMMAINS4_8MMA_AtomIJNS4_20SM100_MMA_F16BF16_SSISH_SH_fLi128ELi128ELNS4_4UMMA5MajorE0ELSN_0ELNSM_7ScaleInE0ELSO_0EEEEEENS4_6LayoutISC_NS5_IJNSA_ILi0EEESS_SS_EEEEENS5_IJNS4_10UnderscoreESV_SV_EEEEENS4_13SM90_TMA_LOADENS4_14ComposedLayoutINS4_7SwizzleILi3ELi4ELi3EEENS4_18smem_ptr_flag_bitsILi16EEENSR_INS5_IJNSA_ILi8EEESF_EEENS5_IJSF_SB_EEEEEEEvNS4_8identityESY_S18_vS19_EENS_8epilogue10collective18CollectiveEpilogueINS1B_23Sm100TmaWarpSpecializedILi4ELi2ELi32ELb1ELb0EEEJSG_NS5_IJNSR_ISE_SB_EENSR_INSA_ILi32EEESB_EEEEESH_SI_SH_SI_NS1B_6fusion15FusionCallbacksIS1F_NS1K_17LinearCombinationISH_fSH_fLNS_15FloatRoundStyleE2EEESG_S1J_JEEENS4_5SM1004TMEM4LOAD26SM100_TMEM_LOAD_32dp32b32xESY_NSZ_INS10_ILi2ELi4ELi3EEES13_NSR_INS5_IJS14_S1H_EEENS5_IJS1H_SB_EEEEEEENS4_39AutoVectorizingCopyWithAssumedAlignmentILi128EEENS4_14SM90_TMA_STOREES1Y_S20_S20_EEEvvEEEEvNT_6ParamsE --------------------------
	.section	.text._ZN7cutlass13device_kernelINS_4gemm6kernel13GemmUniversalIN4cute5tupleIJiiiiEEENS1_10collective13CollectiveMmaINS1_35MainloopSm100TmaUmmaWarpSpecializedILi6ELi2ELi4ENS5_IJNS4_1CILi1EEESB_SB_EEEEENS5_IJNSA_ILi128EEESE_NSA_ILi64EEEEEENS_6half_tENS5_IJlSB_lEEESH_SI_NS4_8TiledMMAINS4_8MMA_AtomIJNS4_20SM100_MMA_F16BF16_SSISH_SH_fLi128ELi128ELNS4_4UMMA5MajorE0ELSN_0ELNSM_7ScaleInE0ELSO_0EEEEEENS4_6LayoutISC_NS5_IJNSA_ILi0EEESS_SS_EEEEENS5_IJNS4_10UnderscoreESV_SV_EEEEENS4_13SM90_TMA_LOADENS4_14ComposedLayoutINS4_7SwizzleILi3ELi4ELi3EEENS4_18smem_ptr_flag_bitsILi16EEENSR_INS5_IJNSA_ILi8EEESF_EEENS5_IJSF_SB_EEEEEEEvNS4_8identityESY_S18_vS19_EENS_8epilogue10collective18CollectiveEpilogueINS1B_23Sm100TmaWarpSpecializedILi4ELi2ELi32ELb1ELb0EEEJSG_NS5_IJNSR_ISE_SB_EENSR_INSA_ILi32EEESB_EEEEESH_SI_SH_SI_NS1B_6fusion15FusionCallbacksIS1F_NS1K_17LinearCombinationISH_fSH_fLNS_15FloatRoundStyleE2EEESG_S1J_JEEENS4_5SM1004TMEM4LOAD26SM100_TMEM_LOAD_32dp32b32xESY_NSZ_INS10_ILi2ELi4ELi3EEES13_NSR_INS5_IJS14_S1H_EEENS5_IJS1H_SB_EEEEEEENS4_39AutoVectorizingCopyWithAssumedAlignmentILi128EEENS4_14SM90_TMA_STOREES1Y_S20_S20_EEEvvEEEEvNT_6ParamsE,"ax",@progbits
	.align	128
.text._ZN7cutlass13device_kernelINS_4gemm6kernel13GemmUniversalIN4cute5tupleIJiiiiEEENS1_10collective13CollectiveMmaINS1_35MainloopSm100TmaUmmaWarpSpecializedILi6ELi2ELi4ENS5_IJNS4_1CILi1EEESB_SB_EEEEENS5_IJNSA_ILi128EEESE_NSA_ILi64EEEEEENS_6half_tENS5_IJlSB_lEEESH_SI_NS4_8TiledMMAINS4_8MMA_AtomIJNS4_20SM100_MMA_F16BF16_SSISH_SH_fLi128ELi128ELNS4_4UMMA5MajorE0ELSN_0ELNSM_7ScaleInE0ELSO_0EEEEEENS4_6LayoutISC_NS5_IJNSA_ILi0EEESS_SS_EEEEENS5_IJNS4_10UnderscoreESV_SV_EEEEENS4_13SM90_TMA_LOADENS4_14ComposedLayoutINS4_7SwizzleILi3ELi4ELi3EEENS4_18smem_ptr_flag_bitsILi16EEENSR_INS5_IJNSA_ILi8EEESF_EEENS5_IJSF_SB_EEEEEEEvNS4_8identityESY_S18_vS19_EENS_8epilogue10collective18CollectiveEpilogueINS1B_23Sm100TmaWarpSpecializedILi4ELi2ELi32ELb1ELb0EEEJSG_NS5_IJNSR_ISE_SB_EENSR_INSA_ILi32EEESB_EEEEESH_SI_SH_SI_NS1B_6fusion15FusionCallbacksIS1F_NS1K_17LinearCombinationISH_fSH_fLNS_15FloatRoundStyleE2EEESG_S1J_JEEENS4_5SM1004TMEM4LOAD26SM100_TMEM_LOAD_32dp32b32xESY_NSZ_INS10_ILi2ELi4ELi3EEES13_NSR_INS5_IJS14_S1H_EEENS5_IJS1H_SB_EEEEEEENS4_39AutoVectorizingCopyWithAssumedAlignmentILi128EEENS4_14SM90_TMA_STOREES1Y_S20_S20_EEEvvEEEEvNT_6ParamsE:
        .type           _ZN7cutlass13device_kernelINS_4gemm6kernel13GemmUniversalIN4cute5tupleIJiiiiEEENS1_10collective13CollectiveMmaINS1_35MainloopSm100TmaUmmaWarpSpecializedILi6ELi2ELi4ENS5_IJNS4_1CILi1EEESB_SB_EEEEENS5_IJNSA_ILi128EEESE_NSA_ILi64EEEEEENS_6half_tENS5_IJlSB_lEEESH_SI_NS4_8TiledMMAINS4_8MMA_AtomIJNS4_20SM100_MMA_F16BF16_SSISH_SH_fLi128ELi128ELNS4_4UMMA5MajorE0ELSN_0ELNSM_7ScaleInE0ELSO_0EEEEEENS4_6LayoutISC_NS5_IJNSA_ILi0EEESS_SS_EEEEENS5_IJNS4_10UnderscoreESV_SV_EEEEENS4_13SM90_TMA_LOADENS4_14ComposedLayoutINS4_7SwizzleILi3ELi4ELi3EEENS4_18smem_ptr_flag_bitsILi16EEENSR_INS5_IJNSA_ILi8EEESF_EEENS5_IJSF_SB_EEEEEEEvNS4_8identityESY_S18_vS19_EENS_8epilogue10collective18CollectiveEpilogueINS1B_23Sm100TmaWarpSpecializedILi4ELi2ELi32ELb1ELb0EEEJSG_NS5_IJNSR_ISE_SB_EENSR_INSA_ILi32EEESB_EEEEESH_SI_SH_SI_NS1B_6fusion15FusionCallbacksIS1F_NS1K_17LinearCombinationISH_fSH_fLNS_15FloatRoundStyleE2EEESG_S1J_JEEENS4_5SM1004TMEM4LOAD26SM100_TMEM_LOAD_32dp32b32xESY_NSZ_INS10_ILi2ELi4ELi3EEES13_NSR_INS5_IJS14_S1H_EEENS5_IJS1H_SB_EEEEEEENS4_39AutoVectorizingCopyWithAssumedAlignmentILi128EEENS4_14SM90_TMA_STOREES1Y_S20_S20_EEEvvEEEEvNT_6ParamsE,@function
        .size           _ZN7cutlass13device_kernelINS_4gemm6kernel13GemmUniversalIN4cute5tupleIJiiiiEEENS1_10collective13CollectiveMmaINS1_35MainloopSm100TmaUmmaWarpSpecializedILi6ELi2ELi4ENS5_IJNS4_1CILi1EEESB_SB_EEEEENS5_IJNSA_ILi128EEESE_NSA_ILi64EEEEEENS_6half_tENS5_IJlSB_lEEESH_SI_NS4_8TiledMMAINS4_8MMA_AtomIJNS4_20SM100_MMA_F16BF16_SSISH_SH_fLi128ELi128ELNS4_4UMMA5MajorE0ELSN_0ELNSM_7ScaleInE0ELSO_0EEEEEENS4_6LayoutISC_NS5_IJNSA_ILi0EEESS_SS_EEEEENS5_IJNS4_10UnderscoreESV_SV_EEEEENS4_13SM90_TMA_LOADENS4_14ComposedLayoutINS4_7SwizzleILi3ELi4ELi3EEENS4_18smem_ptr_flag_bitsILi16EEENSR_INS5_IJNSA_ILi8EEESF_EEENS5_IJSF_SB_EEEEEEEvNS4_8identityESY_S18_vS19_EENS_8epilogue10collective18CollectiveEpilogueINS1B_23Sm100TmaWarpSpecializedILi4ELi2ELi32ELb1ELb0EEEJSG_NS5_IJNSR_ISE_SB_EENSR_INSA_ILi32EEESB_EEEEESH_SI_SH_SI_NS1B_6fusion15FusionCallbacksIS1F_NS1K_17LinearCombinationISH_fSH_fLNS_15FloatRoundStyleE2EEESG_S1J_JEEENS4_5SM1004TMEM4LOAD26SM100_TMEM_LOAD_32dp32b32xESY_NSZ_INS10_ILi2ELi4ELi3EEES13_NSR_INS5_IJS14_S1H_EEENS5_IJS1H_SB_EEEEEEENS4_39AutoVectorizingCopyWithAssumedAlignmentILi128EEENS4_14SM90_TMA_STOREES1Y_S20_S20_EEEvvEEEEvNT_6ParamsE,(.L_x_182 - _ZN7cutlass13device_kernelINS_4gemm6kernel13GemmUniversalIN4cute5tupleIJiiiiEEENS1_10collective13CollectiveMmaINS1_35MainloopSm100TmaUmmaWarpSpecializedILi6ELi2ELi4ENS5_IJNS4_1CILi1EEESB_SB_EEEEENS5_IJNSA_ILi128EEESE_NSA_ILi64EEEEEENS_6half_tENS5_IJlSB_lEEESH_SI_NS4_8TiledMMAINS4_8MMA_AtomIJNS4_20SM100_MMA_F16BF16_SSISH_SH_fLi128ELi128ELNS4_4UMMA5MajorE0ELSN_0ELNSM_7ScaleInE0ELSO_0EEEEEENS4_6LayoutISC_NS5_IJNSA_ILi0EEESS_SS_EEEEENS5_IJNS4_10UnderscoreESV_SV_EEEEENS4_13SM90_TMA_LOADENS4_14ComposedLayoutINS4_7SwizzleILi3ELi4ELi3EEENS4_18smem_ptr_flag_bitsILi16EEENSR_INS5_IJNSA_ILi8EEESF_EEENS5_IJSF_SB_EEEEEEEvNS4_8identityESY_S18_vS19_EENS_8epilogue10collective18CollectiveEpilogueINS1B_23Sm100TmaWarpSpecializedILi4ELi2ELi32ELb1ELb0EEEJSG_NS5_IJNSR_ISE_SB_EENSR_INSA_ILi32EEESB_EEEEESH_SI_SH_SI_NS1B_6fusion15FusionCallbacksIS1F_NS1K_17LinearCombinationISH_fSH_fLNS_15FloatRoundStyleE2EEESG_S1J_JEEENS4_5SM1004TMEM4LOAD26SM100_TMEM_LOAD_32dp32b32xESY_NSZ_INS10_ILi2ELi4ELi3EEES13_NSR_INS5_IJS14_S1H_EEENS5_IJS1H_SB_EEEEEEENS4_39AutoVectorizingCopyWithAssumedAlignmentILi128EEENS4_14SM90_TMA_STOREES1Y_S20_S20_EEEvvEEEEvNT_6ParamsE)
        .other          _ZN7cutlass13device_kernelINS_4gemm6kernel13GemmUniversalIN4cute5tupleIJiiiiEEENS1_10collective13CollectiveMmaINS1_35MainloopSm100TmaUmmaWarpSpecializedILi6ELi2ELi4ENS5_IJNS4_1CILi1EEESB_SB_EEEEENS5_IJNSA_ILi128EEESE_NSA_ILi64EEEEEENS_6half_tENS5_IJlSB_lEEESH_SI_NS4_8TiledMMAINS4_8MMA_AtomIJNS4_20SM100_MMA_F16BF16_SSISH_SH_fLi128ELi128ELNS4_4UMMA5MajorE0ELSN_0ELNSM_7ScaleInE0ELSO_0EEEEEENS4_6LayoutISC_NS5_IJNSA_ILi0EEESS_SS_EEEEENS5_IJNS4_10UnderscoreESV_SV_EEEEENS4_13SM90_TMA_LOADENS4_14ComposedLayoutINS4_7SwizzleILi3ELi4ELi3EEENS4_18smem_ptr_flag_bitsILi16EEENSR_INS5_IJNSA_ILi8EEESF_EEENS5_IJSF_SB_EEEEEEEvNS4_8identityESY_S18_vS19_EENS_8epilogue10collective18CollectiveEpilogueINS1B_23Sm100TmaWarpSpecializedILi4ELi2ELi32ELb1ELb0EEEJSG_NS5_IJNSR_ISE_SB_EENSR_INSA_ILi32EEESB_EEEEESH_SI_SH_SI_NS1B_6fusion15FusionCallbacksIS1F_NS1K_17LinearCombinationISH_fSH_fLNS_15FloatRoundStyleE2EEESG_S1J_JEEENS4_5SM1004TMEM4LOAD26SM100_TMEM_LOAD_32dp32b32xESY_NSZ_INS10_ILi2ELi4ELi3EEES13_NSR_INS5_IJS14_S1H_EEENS5_IJS1H_SB_EEEEEEENS4_39AutoVectorizingCopyWithAssumedAlignmentILi128EEENS4_14SM90_TMA_STOREES1Y_S20_S20_EEEvvEEEEvNT_6ParamsE,@"STO_CUDA_ENTRY STV_DEFAULT"
_ZN7cutlass13device_kernelINS_4gemm6kernel13GemmUniversalIN4cute5tupleIJiiiiEEENS1_10collective13CollectiveMmaINS1_35MainloopSm100TmaUmmaWarpSpecializedILi6ELi2ELi4ENS5_IJNS4_1CILi1EEESB_SB_EEEEENS5_IJNSA_ILi128EEESE_NSA_ILi64EEEEEENS_6half_tENS5_IJlSB_lEEESH_SI_NS4_8TiledMMAINS4_8MMA_AtomIJNS4_20SM100_MMA_F16BF16_SSISH_SH_fLi128ELi128ELNS4_4UMMA5MajorE0ELSN_0ELNSM_7ScaleInE0ELSO_0EEEEEENS4_6LayoutISC_NS5_IJNSA_ILi0EEESS_SS_EEEEENS5_IJNS4_10UnderscoreESV_SV_EEEEENS4_13SM90_TMA_LOADENS4_14ComposedLayoutINS4_7SwizzleILi3ELi4ELi3EEENS4_18smem_ptr_flag_bitsILi16EEENSR_INS5_IJNSA_ILi8EEESF_EEENS5_IJSF_SB_EEEEEEEvNS4_8identityESY_S18_vS19_EENS_8epilogue10collective18CollectiveEpilogueINS1B_23Sm100TmaWarpSpecializedILi4ELi2ELi32ELb1ELb0EEEJSG_NS5_IJNSR_ISE_SB_EENSR_INSA_ILi32EEESB_EEEEESH_SI_SH_SI_NS1B_6fusion15FusionCallbacksIS1F_NS1K_17LinearCombinationISH_fSH_fLNS_15FloatRoundStyleE2EEESG_S1J_JEEENS4_5SM1004TMEM4LOAD26SM100_TMEM_LOAD_32dp32b32xESY_NSZ_INS10_ILi2ELi4ELi3EEES13_NSR_INS5_IJS14_S1H_EEENS5_IJS1H_SB_EEEEEEENS4_39AutoVectorizingCopyWithAssumedAlignmentILi128EEENS4_14SM90_TMA_STOREES1Y_S20_S20_EEEvvEEEEvNT_6ParamsE:
[----:B------:R-:W1:Y:S01]  /*0000*/  LDC R1, c[0x0][0x37c] ;  /* 0x0000df00ff017b82 */ /* 0x000e620000000800 */
[----:B------:R-:W2:Y:S01]  /*0010*/  S2R R101, SR_TID.X ;  /* 0x0000000000657919 */ /* 0x000ea20000002100 */
[----:B------:R-:W3:Y:S01]  /*0020*/  LDCU.64 UR4, c[0x0][0x890] ;  /* 0x00011200ff0477ac */ /* 0x000ee20008000a00 */
[----:B------:R-:W-:Y:S02]  /*0030*/  PRMT R88, RZ, 0x7610, R88 ;  /* 0x00007610ff587816 */ /* 0x000fe40000000058 */
[----:B------:R-:W-:Y:S01]  /*0040*/  ELECT P5, URZ, PT ;  /* 0x0000000000ff782f */ /* 0x000fe200038a0000 */
[----:B------:R-:W4:Y:S01]  /*0050*/  LDCU.64 UR46, c[0x0][0x358] ;  /* 0x00006b00ff2e77ac */ /* 0x000f220008000a00 */
[----:B---3--:R-:W-:-:S04]  /*0060*/  UISETP.NE.U32.AND UP0, UPT, UR4, URZ, UPT ;  /* 0x000000ff0400728c */ /* 0x008fc8000bf05070 */
[----:B------:R-:W-:Y:S01]  /*0070*/  UISETP.NE.AND.EX UP0, UPT, UR5, URZ, UPT, UP0 ;  /* 0x000000ff0500728c */ /* 0x000fe2000bf05300 */
[----:B--2---:R-:W-:-:S05]  /*0080*/  SHF.R.U32.HI R92, RZ, 0x5, R101 ;  /* 0x00000005ff5c7819 */ /* 0x004fca0000011665 */
[----:B------:R-:W2:Y:S02]  /*0090*/  SHFL.IDX PT, R0, R92, RZ, 0x1f ;  /* 0x00001fff5c007589 */ /* 0x000ea400000e0000 */
[----:B--2---:R-:W-:Y:S01]  /*00a0*/  R2UR UR8, R0 ;  /* 0x00000000000872ca */ /* 0x004fe200000e0000 */
[----:B-1--4-:R-:W-:-:S14]  /*00b0*/  BRA.U UP0, `(.L_x_0) ;  /* 0x00000001002c7547 */ /* 0x012fdc000b800000 */
[----:B------:R-:W1:Y:S02]  /*00c0*/  LDCU.64 UR6, c[0x0][0x888] ;  /* 0x00011100ff0677ac */ /* 0x000e640008000a00 */
[----:B-1----:R-:W-:-:S04]  /*00d0*/  UISETP.NE.U32.AND UP0, UPT, UR6, URZ, UPT ;  /* 0x000000ff0600728c */ /* 0x002fc8000bf05070 */
[----:B------:R-:W-:-:S09]  /*00e0*/  UISETP.NE.AND.EX UP0, UPT, UR7, URZ, UPT, UP0 ;  /* 0x000000ff0700728c */ /* 0x000fd2000bf05300 */
[----:B------:R-:W-:Y:S05]  /*00f0*/  BRA.U !UP0, `(.L_x_1) ;  /* 0x0000000108107547 */ /* 0x000fea000b800000 */
[----:B------:R-:W1:Y:S02]  /*0100*/  LDC.64 R2, c[0x0][0x888] ;  /* 0x00022200ff027b82 */ /* 0x000e640000000a00 */
[----:B-1----:R1:W5:Y:S01]  /*0110*/  LDG.E R49, desc[UR46][R2.64] ;  /* 0x0000002e02317981 */ /* 0x002362000c1e1900 */
[----:B------:R-:W-:Y:S01]  /*0120*/  HFMA2 R88, -RZ, RZ, 0, 5.9604644775390625e-08 ;  /* 0x00000001ff587431 */ /* 0x000fe200000001ff */
[----:B------:R-:W-:Y:S05]  /*0130*/  BRA `(.L_x_0) ;  /* 0x00000000000c7947 */ /* 0x000fea0003800000 */
.L_x_1:
[----:B------:R-:W1:Y:S01]  /*0140*/  LDCU UR6, c[0x0][0x880] ;  /* 0x00011000ff0677ac */ /* 0x000e620008000800 */
[----:B------:R-:W-:Y:S01]  /*0150*/  HFMA2 R88, -RZ, RZ, 0, 5.9604644775390625e-08 ;  /* 0x00000001ff587431 */ /* 0x000fe200000001ff */
[----:B-1----:R-:W-:-:S07]  /*0160*/  MOV R49, UR6 ;  /* 0x0000000600317c02 */ /* 0x002fce0008000f00 */
.L_x_0:
[----:B------:R-:W2:Y:S02]  /*0170*/  LDCU.64 UR6, c[0x0][0x8b0] ;  /* 0x00011600ff0677ac */ /* 0x000ea40008000a00 */
[----:B--2---:R-:W-:-:S04]  /*0180*/  UISETP.NE.U32.AND UP0, UPT, UR6, URZ, UPT ;  /* 0x000000ff0600728c */ /* 0x004fc8000bf05070 */
[----:B------:R-:W-:-:S09]  /*0190*/  UISETP.NE.AND.EX UP0, UPT, UR7, URZ, UPT, UP0 ;  /* 0x000000ff0700728c */ /* 0x000fd2000bf05300 */
[----:B------:R-:W-:Y:S05]  /*01a0*/  BRA.U UP0, `(.L_x_2) ;  /* 0x0000000100247547 */ /* 0x000fea000b800000 */
[----:B------:R-:W2:Y:S02]  /*01b0*/  LDCU.64 UR6, c[0x0][0x8a8] ;  /* 0x00011500ff0677ac */ /* 0x000ea40008000a00 */
[----:B--2---:R-:W-:-:S04]  /*01c0*/  UISETP.NE.U32.AND UP0, UPT, UR6, URZ, UPT ;  /* 0x000000ff0600728c */ /* 0x004fc8000bf05070 */
[----:B------:R-:W-:-:S09]  /*01d0*/  UISETP.NE.AND.EX UP0, UPT, UR7, URZ, UPT, UP0 ;  /* 0x000000ff0700728c */ /* 0x000fd2000bf05300 */
[----:B------:R-:W-:Y:S05]  /*01e0*/  BRA.U !UP0, `(.L_x_3) ;  /* 0x00000001080c7547 */ /* 0x000fea000b800000 */
[----:B-1----:R-:W1:Y:S02]  /*01f0*/  LDC.64 R2, c[0x0][0x8a8] ;  /* 0x00022a00ff027b82 */ /* 0x002e640000000a00 */
[----:B-1----:R2:W5:Y:S01]  /*0200*/  LDG.E R47, desc[UR46][R2.64] ;  /* 0x0000002e022f7981 */ /* 0x002562000c1e1900 */
[----:B------:R-:W-:Y:S05]  /*0210*/  BRA `(.L_x_2) ;  /* 0x0000000000087947 */ /* 0x000fea0003800000 */
.L_x_3:
[----:B------:R-:W2:Y:S02]  /*0220*/  LDCU UR6, c[0x0][0x8a0] ;  /* 0x00011400ff0677ac */ /* 0x000ea40008000800 */
[----:B--2---:R-:W-:Y:S02]  /*0230*/  MOV R47, UR6 ;  /* 0x00000006002f7c02 */ /* 0x004fe40008000f00 */
.L_x_2:
[----:B------:R-:W-:Y:S01]  /*0240*/  IMAD.U32 R0, RZ, RZ, UR8 ;  /* 0x00000008ff007e24 */ /* 0x000fe2000f8e00ff */
[----:B------:R-:W-:Y:S04]  /*0250*/  BSSY.RECONVERGENT B0, `(.L_x_4) ;  /* 0x000000c000007945 */ /* 0x000fe80003800200 */
[C---:B------:R-:W-:Y:S02]  /*0260*/  ISETP.NE.OR P1, PT, R0.reuse, 0x1, !P5 ;  /* 0x000000010000780c */ /* 0x040fe40006f25670 */
[----:B------:R-:W-:-:S11]  /*0270*/  ISETP.NE.OR P0, PT, R0, 0x3, !P5 ;  /* 0x000000030000780c */ /* 0x000fd60006f05670 */
[----:B------:R-:W-:Y:S05]  /*0280*/  @P1 BRA `(.L_x_5) ;  /* 0x0000000000201947 */ /* 0x000fea0003800000 */
[----:B------:R-:W3:Y:S02]  /*0290*/  LDCU.64 UR6, c[0x0][0x348] ;  /* 0x00006900ff0677ac */ /* 0x000ee40008000a00 */
[----:B---3--:R-:W-:Y:S02]  /*02a0*/  UIADD3 UR10, UP1, UPT, UR6, 0x80, URZ ;  /* 0x00000080060a7890 */ /* 0x008fe4000ff3e0ff */
[----:B------:R-:W-:Y:S02]  /*02b0*/  UIADD3 UR6, UP0, UPT, UR6, 0x180, URZ ;  /* 0x0000018006067890 */ /* 0x000fe4000ff1e0ff */
[----:B------:R-:W-:Y:S02]  /*02c0*/  UIADD3.X UR11, UPT, UPT, URZ, UR7, URZ, UP1, !UPT ;  /* 0x00000007ff0b7290 */ /* 0x000fe40008ffe4ff */
[----:B------:R-:W-:-:S07]  /*02d0*/  UIADD3.X UR7, UPT, UPT, URZ, UR7, URZ, UP0, !UPT ;  /* 0x00000007ff077290 */ /* 0x000fce00087fe4ff */
[----:B------:R3:W-:Y:S02]  /*02e0*/  UTMACCTL.PF [UR10] ;  /* 0x000000000a0079b9 */ /* 0x0007e40008040000 */
[----:B------:R3:W-:Y:S02]  /*02f0*/  UTMACCTL.PF [UR6] ;  /* 0x00000000060079b9 */ /* 0x0007e40008040000 */
[----:B---3--:R-:W-:Y:S01]  /*0300*/  NOP ;  /* 0x0000000000007918 */ /* 0x008fe20000000000 */
.L_x_5:
[----:B------:R-:W-:Y:S05]  /*0310*/  BSYNC.RECONVERGENT B0 ;  /* 0x0000000000007941 */ /* 0x000fea0003800200 */
.L_x_4:
[----:B------:R-:W-:Y:S04]  /*0320*/  BSSY.RECONVERGENT B0, `(.L_x_6) ;  /* 0x000000a000007945 */ /* 0x000fe80003800200 */
        /* <DEDUP_REMOVED lines=9> */
.L_x_7:
[----:B------:R-:W-:Y:S05]  /*03c0*/  BSYNC.RECONVERGENT B0 ;  /* 0x0000000000007941 */ /* 0x000fea0003800200 */
.L_x_6:
[----:B------:R-:W3:Y:S01]  /*03d0*/  LDCU.64 UR6, c[0x0][0x888] ;  /* 0x00011100ff0677ac */ /* 0x000ee20008000a00 */
[----:B------:R-:W-:Y:S02]  /*03e0*/  UISETP.EQ.U32.AND UP1, UPT, UR4, URZ, UPT ;  /* 0x000000ff0400728c */ /* 0x000fe4000bf22070 */
[----:B------:R-:W-:Y:S02]  /*03f0*/  UPLOP3.LUT UP2, UPT, UPT, UPT, UPT, 0x80, 0x8 ;  /* 0x000000000008789c */ /* 0x000fe40003f4f070 */
[----:B---3--:R-:W-:-:S04]  /*0400*/  UISETP.NE.U32.AND UP0, UPT, UR6, URZ, UPT ;  /* 0x000000ff0600728c */ /* 0x008fc8000bf05070 */
[----:B------:R-:W-:-:S04]  /*0410*/  UISETP.NE.AND.EX UP0, UPT, UR7, URZ, UPT, UP0 ;  /* 0x000000ff0700728c */ /* 0x000fc8000bf05300 */
[----:B------:R-:W-:-:S04]  /*0420*/  UISETP.EQ.OR.EX UP3, UPT, UR5, URZ, !UP0, UP1 ;  /* 0x000000ff0500728c */ /* 0x000fc8000c762710 */
[----:B------:R-:W-:-:S05]  /*0430*/  UP2UR UR50, UPR, URZ, 0x8 ;  /* 0x00000008ff327883 */ /* 0x000fca0008000000 */
[----:B------:R-:W-:Y:S07]  /*0440*/  BRA.U !UP3, `(.L_x_8) ;  /* 0x000000010b207547 */ /* 0x000fee000b800000 */
[----:B------:R-:W-:Y:S01]  /*0450*/  UISETP.NE.U32.AND UP2, UPT, UR4, URZ, UPT ;  /* 0x000000ff0400728c */ /* 0x000fe2000bf45070 */
[----:B-----5:R-:W-:Y:S01]  /*0460*/  FSETP.NEU.AND P0, PT, R49, RZ, PT ;  /* 0x000000ff3100720b */ /* 0x020fe20003f0d000 */
[----:B------:R-:W-:Y:S02]  /*0470*/  USEL UR4, URZ, 0xffffffff, UP0 ;  /* 0xffffffffff047887 */ /* 0x000fe40008000000 */
[----:B------:R-:W-:-:S10]  /*0480*/  UISETP.NE.AND.EX UP2, UPT, UR5, URZ, UPT, UP2 ;  /* 0x000000ff0500728c */ /* 0x000fd4000bf45320 */
[----:B------:R-:W-:Y:S01]  /*0490*/  VOTEU.ANY UP1, P0 ;  /* 0x0000000000ff7886 */ /* 0x000fe20000020100 */
[----:B------:R-:W-:-:S04]  /*04a0*/  @!UP2 USEL UR4, URZ, 0xffffffff, UP1 ;  /* 0xffffffffff04a887 */ /* 0x000fc80008800000 */
[----:B------:R-:W-:-:S04]  /*04b0*/  ULOP3.LUT UR4, UR4, 0x1, URZ, 0xc0, !UPT ;  /* 0x0000000104047892 */ /* 0x000fc8000f8ec0ff */
[----:B------:R-:W-:-:S11]  /*04c0*/  UISETP.NE.U32.AND UP2, UPT, UR4, 0x1, UPT ;  /* 0x000000010400788c */ /* 0x000fd6000bf45070 */
.L_x_8:
[----:B-12---:R-:W1:Y:S01]  /*04d0*/  SHFL.IDX PT, R2, R92, RZ, 0x1f ;  /* 0x00001fff5c027589 */ /* 0x006e6200000e0000 */
[----:B------:R-:W-:-:S04]  /*04e0*/  UISETP.NE.AND UP1, UPT, UR8, 0x2, UPT ;  /* 0x000000020800788c */ /* 0x000fc8000bf25270 */
[----:B------:R-:W-:Y:S01]  /*04f0*/  USEL UR6, URZ, 0x1, UP1 ;  /* 0x00000001ff067887 */ /* 0x000fe20008800000 */
[----:B-1----:R-:W-:-:S13]  /*0500*/  ISETP.NE.AND P0, PT, R2, RZ, PT ;  /* 0x000000ff0200720c */ /* 0x002fda0003f05270 */
[----:B------:R-:W-:Y:S05]  /*0510*/  @P0 BRA `(.L_x_9) ;  /* 0x0000000000580947 */ /* 0x000fea0003800000 */
[----:B------:R-:W1:Y:S01]  /*0520*/  S2UR UR5, SR_CgaCtaId ;  /* 0x00000000000579c3 */ /* 0x000e620000008800 */
[----:B------:R-:W-:Y:S01]  /*0530*/  UMOV UR7, 0x400 ;  /* 0x0000040000077882 */ /* 0x000fe20000000000 */
[----:B------:R-:W-:Y:S01]  /*0540*/  UMOV UR4, 0x1 ;  /* 0x0000000100047882 */ /* 0x000fe20000000000 */
[----:B------:R-:W-:Y:S01]  /*0550*/  ELECT P0, URZ, PT ;  /* 0x0000000000ff782f */ /* 0x000fe20003800000 */
[----:B------:R-:W-:-:S04]  /*0560*/  UIADD3 UR10, UPT, UPT, -UR4, 0x100000, URZ ;  /* 0x00100000040a7890 */ /* 0x000fc8000fffe1ff */
[----:B------:R-:W-:Y:S02]  /*0570*/  USHF.L.U32 UR11, UR10, 0xb, URZ ;  /* 0x0000000b0a0b7899 */ /* 0x000fe400080006ff */
[----:B------:R-:W-:Y:S02]  /*0580*/  USHF.L.U32 UR10, UR10, 0x1, URZ ;  /* 0x000000010a0a7899 */ /* 0x000fe400080006ff */
[----:B-1----:R-:W-:Y:S01]  /*0590*/  ULEA UR5, UR5, UR7, 0x18 ;  /* 0x0000000705057291 */ /* 0x002fe2000f8ec0ff */
[----:B------:R-:W1:Y:S11]  /*05a0*/  FENCE.VIEW.ASYNC.S ;  /* 0x00000000000073c6 */ /* 0x000e760000000000 */
[----:B-1----:R1:W2:Y:S01]  /*05b0*/  SYNCS.EXCH.64 URZ, [UR5], UR10 ;  /* 0x0000000a05ff75b2 */ /* 0x0022a20008000100 */
[----:B------:R1:W3:Y:S01]  /*05c0*/  SYNCS.EXCH.64 URZ, [UR5+0x30], UR10 ;  /* 0x0000300a05ff75b2 */ /* 0x0002e20008000100 */
[----:B------:R1:W4:Y:S01]  /*05d0*/  SYNCS.EXCH.64 URZ, [UR5+0x8], UR10 ;  /* 0x0000080a05ff75b2 */ /* 0x0003220008000100 */
[----:B------:R1:W1:Y:S01]  /*05e0*/  SYNCS.EXCH.64 URZ, [UR5+0x38], UR10 ;  /* 0x0000380a05ff75b2 */ /* 0x0002620008000100 */
        /* <DEDUP_REMOVED lines=8> */
[----:B------:R-:W-:Y:S01]  /*0670*/  NOP ;  /* 0x0000000000007918 */ /* 0x000fe20000000000 */
.L_x_9:
[----:B------:R-:W2:Y:S01]  /*0680*/  SHFL.IDX PT, R2, R92, RZ, 0x1f ;  /* 0x00001fff5c027589 */ /* 0x000ea200000e0000 */
[----:B------:R-:W-:Y:S01]  /*0690*/  NOP ;  /* 0x0000000000007918 */ /* 0x000fe20000000000 */
[----:B--2---:R-:W-:-:S13]  /*06a0*/  ISETP.NE.AND P0, PT, R2, 0x1, PT ;  /* 0x000000010200780c */ /* 0x004fda0003f05270 */
[----:B------:R-:W-:Y:S05]  /*06b0*/  @P0 BRA `(.L_x_10) ;  /* 0x0000000000580947 */ /* 0x000fea0003800000 */
[----:B------:R-:W2:Y:S01]  /*06c0*/  S2UR UR7, SR_CgaCtaId ;  /* 0x00000000000779c3 */ /* 0x000ea20000008800 */
[----:B------:R-:W-:Y:S01]  /*06d0*/  UMOV UR9, 0x400 ;  /* 0x0000040000097882 */ /* 0x000fe20000000000 */
[----:B-1----:R-:W-:Y:S01]  /*06e0*/  UMOV UR5, 0x20 ;  /* 0x0000002000057882 */ /* 0x002fe20000000000 */
[----:B------:R-:W-:Y:S01]  /*06f0*/  UMOV UR4, 0x80 ;  /* 0x0000008000047882 */ /* 0x000fe20000000000 */
[----:B------:R-:W-:-:S04]  /*0700*/  UIADD3 UR10, UPT, UPT, -UR5, 0x100000, URZ ;  /* 0x00100000050a7890 */ /* 0x000fc8000fffe1ff */
[----:B------:R-:W-:Y:S02]  /*0710*/  USHF.L.U32 UR11, UR10, 0xb, URZ ;  /* 0x0000000b0a0b7899 */ /* 0x000fe400080006ff */
[----:B------:R-:W-:Y:S02]  /*0720*/  USHF.L.U32 UR10, UR10, 0x1, URZ ;  /* 0x000000010a0a7899 */ /* 0x000fe400080006ff */
[----:B------:R-:W-:-:S04]  /*0730*/  UIADD3 UR4, UPT, UPT, -UR4, 0x100000, URZ ;  /* 0x0010000004047890 */ /* 0x000fc8000fffe1ff */
[----:B------:R-:W-:Y:S02]  /*0740*/  USHF.L.U32 UR5, UR4, 0xb, URZ ;  /* 0x0000000b04057899 */ /* 0x000fe400080006ff */
[----:B------:R-:W-:Y:S01]  /*0750*/  USHF.L.U32 UR4, UR4, 0x1, URZ ;  /* 0x0000000104047899 */ /* 0x000fe200080006ff */
[----:B------:R-:W-:Y:S01]  /*0760*/  ELECT P0, URZ, PT ;  /* 0x0000000000ff782f */ /* 0x000fe20003800000 */
[----:B--2---:R-:W-:Y:S01]  /*0770*/  ULEA UR7, UR7, UR9, 0x18 ;  /* 0x0000000907077291 */ /* 0x004fe2000f8ec0ff */
[----:B------:R-:W1:Y:S11]  /*0780*/  FENCE.VIEW.ASYNC.S ;  /* 0x00000000000073c6 */ /* 0x000e760000000000 */
[----:B-1----:R2:W1:Y:S01]  /*0790*/  SYNCS.EXCH.64 URZ, [UR7+0x60], UR10 ;  /* 0x0000600a07ff75b2 */ /* 0x0024620008000100 */
[----:B------:R2:W1:Y:S01]  /*07a0*/  SYNCS.EXCH.64 URZ, [UR7+0x80], UR4 ;  /* 0x0000800407ff75b2 */ /* 0x0004620008000100 */
[----:B------:R2:W1:Y:S01]  /*07b0*/  SYNCS.EXCH.64 URZ, [UR7+0x68], UR10 ;  /* 0x0000680a07ff75b2 */ /* 0x0004620008000100 */
[----:B------:R2:W1:Y:S01]  /*07c0*/  SYNCS.EXCH.64 URZ, [UR7+0x88], UR4 ;  /* 0x0000880407ff75b2 */ /* 0x0004620008000100 */
[----:B------:R2:W1:Y:S01]  /*07d0*/  SYNCS.EXCH.64 URZ, [UR7+0x70], UR10 ;  /* 0x0000700a07ff75b2 */ /* 0x0004620008000100 */
[----:B------:R2:W1:Y:S01]  /*07e0*/  SYNCS.EXCH.64 URZ, [UR7+0x90], UR4 ;  /* 0x0000900407ff75b2 */ /* 0x0004620008000100 */
[----:B------:R2:W1:Y:S01]  /*07f0*/  SYNCS.EXCH.64 URZ, [UR7+0x78], UR10 ;  /* 0x0000780a07ff75b2 */ /* 0x0004620008000100 */
[----:B------:R2:W1:Y:S02]  /*0800*/  SYNCS.EXCH.64 URZ, [UR7+0x98], UR4 ;  /* 0x0000980407ff75b2 */ /* 0x0004640008000100 */
[----:B--2---:R-:W-:Y:S01]  /*0810*/  NOP ;  /* 0x0000000000007918 */ /* 0x004fe20000000000 */
.L_x_10:
[----:B------:R-:W2:Y:S01]  /*0820*/  SHFL.IDX PT, R2, R92, RZ, 0x1f ;  /* 0x00001fff5c027589 */ /* 0x000ea200000e0000 */
[----:B------:R-:W-:Y:S01]  /*0830*/  NOP ;  /* 0x0000000000007918 */ /* 0x000fe20000000000 */
[----:B--2---:R-:W-:-:S13]  /*0840*/  ISETP.NE.AND P0, PT, R2, 0x3, PT ;  /* 0x000000030200780c */ /* 0x004fda0003f05270 */
[----:B------:R-:W-:Y:S05]  /*0850*/  @P0 BRA `(.L_x_11) ;  /* 0x0000000000300947 */ /* 0x000fea0003800000 */
[----:B-1----:R-:W1:Y:S01]  /*0860*/  S2UR UR5, SR_CgaCtaId ;  /* 0x00000000000579c3 */ /* 0x002e620000008800 */
        /* <DEDUP_REMOVED lines=8> */
[----:B-1----:R2:W1:Y:S01]  /*08f0*/  SYNCS.EXCH.64 URZ, [UR5+0xa0], UR10 ;  /* 0x0000a00a05ff75b2 */ /* 0x0024620008000100 */
[----:B------:R2:W1:Y:S02]  /*0900*/  SYNCS.EXCH.64 URZ, [UR5+0xa8], UR10 ;  /* 0x0000a80a05ff75b2 */ /* 0x0004640008000100 */
[----:B--2---:R-:W-:Y:S01]  /*0910*/  NOP ;  /* 0x0000000000007918 */ /* 0x004fe20000000000 */
.L_x_11:
[----:B------:R-:W2:Y:S01]  /*0920*/  SHFL.IDX PT, R2, R92, RZ, 0x1f ;  /* 0x00001fff5c027589 */ /* 0x000ea200000e0000 */
[----:B------:R-:W-:Y:S01]  /*0930*/  NOP ;  /* 0x0000000000007918 */ /* 0x000fe20000000000 */
[----:B--2---:R-:W-:-:S13]  /*0940*/  ISETP.NE.AND P0, PT, R2, 0x4, PT ;  /* 0x000000040200780c */ /* 0x004fda0003f05270 */
[----:B------:R-:W-:Y:S05]  /*0950*/  @P0 BRA `(.L_x_12) ;  /* 0x00000000004c0947 */ /* 0x000fea0003800000 */
[----:B-1----:R-:W1:Y:S01]  /*0960*/  S2UR UR5, SR_CgaCtaId ;  /* 0x00000000000579c3 */ /* 0x002e620000008800 */
[----:B------:R-:W-:Y:S01]  /*0970*/  UMOV UR9, 0x100 ;  /* 0x0000010000097882 */ /* 0x000fe20000000000 */
[----:B------:R-:W-:Y:S01]  /*0980*/  UMOV UR7, 0x400 ;  /* 0x0000040000077882 */ /* 0x000fe20000000000 */
[----:B------:R-:W-:Y:S01]  /*0990*/  USEL UR9, UR9, 0xe0, UP2 ;  /* 0x000000e009097887 */ /* 0x000fe20009000000 */
[----:B------:R-:W-:Y:S01]  /*09a0*/  UMOV UR4, 0x1 ;  /* 0x0000000100047882 */ /* 0x000fe20000000000 */
[----:B------:R-:W-:Y:S01]  /*09b0*/  ELECT P0, URZ, PT ;  /* 0x0000000000ff782f */ /* 0x000fe20003800000 */
[----:B------:R-:W-:-:S04]  /*09c0*/  UIADD3 UR10, UPT, UPT, -UR4, 0x100000, URZ ;  /* 0x00100000040a7890 */ /* 0x000fc8000fffe1ff */
[----:B------:R-:W-:Y:S02]  /*09d0*/  USHF.L.U32 UR11, UR10, 0xb, URZ ;  /* 0x0000000b0a0b7899 */ /* 0x000fe400080006ff */
[----:B------:R-:W-:Y:S02]  /*09e0*/  USHF.L.U32 UR10, UR10, 0x1, URZ ;  /* 0x000000010a0a7899 */ /* 0x000fe400080006ff */
[----:B------:R-:W-:-:S04]  /*09f0*/  UIADD3 UR12, UPT, UPT, -UR9, 0x100000, URZ ;  /* 0x00100000090c7890 */ /* 0x000fc8000fffe1ff */
[----:B------:R-:W-:Y:S02]  /*0a00*/  USHF.L.U32 UR13, UR12, 0xb, URZ ;  /* 0x0000000b0c0d7899 */ /* 0x000fe400080006ff */
[----:B------:R-:W-:Y:S02]  /*0a10*/  USHF.L.U32 UR12, UR12, 0x1, URZ ;  /* 0x000000010c0c7899 */ /* 0x000fe400080006ff */
[----:B-1----:R-:W-:Y:S01]  /*0a20*/  ULEA UR5, UR5, UR7, 0x18 ;  /* 0x0000000705057291 */ /* 0x002fe2000f8ec0ff */
[----:B------:R-:W1:Y:S11]  /*0a30*/  FENCE.VIEW.ASYNC.S ;  /* 0x00000000000073c6 */ /* 0x000e760000000000 */
[----:B-1----:R2:W1:Y:S01]  /*0a40*/  SYNCS.EXCH.64 URZ, [UR5+0xb0], UR10 ;  /* 0x0000b00a05ff75b2 */ /* 0x0024620008000100 */
[----:B------:R2:W1:Y:S01]  /*0a50*/  SYNCS.EXCH.64 URZ, [UR5+0xc0], UR12 ;  /* 0x0000c00c05ff75b2 */ /* 0x0004620008000100 */
[----:B------:R2:W1:Y:S01]  /*0a60*/  SYNCS.EXCH.64 URZ, [UR5+0xb8], UR10 ;  /* 0x0000b80a05ff75b2 */ /* 0x0004620008000100 */
[----:B------:R2:W1:Y:S02]  /*0a70*/  SYNCS.EXCH.64 URZ, [UR5+0xc8], UR12 ;  /* 0x0000c80c05ff75b2 */ /* 0x0004640008000100 */
[----:B--2---:R-:W-:Y:S01]  /*0a80*/  NOP ;  /* 0x0000000000007918 */ /* 0x004fe20000000000 */
.L_x_12:
        /* <DEDUP_REMOVED lines=26> */
.L_x_13:
        /* <DEDUP_REMOVED lines=18> */
.L_x_14:
[----:B-1----:R-:W1:Y:S01]  /*0d50*/  S2UR UR5, SR_CTAID.X ;  /* 0x00000000000579c3 */ /* 0x002e620000002500 */
[----:B------:R-:W-:-:S05]  /*0d60*/  CS2R.32 R87, SR_CgaSize ;  /* 0x0000000000577805 */ /* 0x000fca0000008a00 */
[----:B------:R-:W-:-:S05]  /*0d70*/  IMAD R87, R87, -0xa0, RZ ;  /* 0xffffff6057577824 */ /* 0x000fca00078e02ff */
[----:B------:R-:W-:-:S14]  /*0d80*/  R2UR UR9, R87 ;  /* 0x00000000570972ca */ /* 0x000fdc00000e0000 */
[----:B------:R-:W2:Y:S01]  /*0d90*/  LDCU UR9, c[0x0][UR9+0x2b0] ;  /* 0x00005600090977ac */ /* 0x000ea20008000800 */
[----:B------:R-:W-:Y:S01]  /*0da0*/  NOP ;  /* 0x0000000000007918 */ /* 0x000fe20000000000 */
[----:B------:R-:W-:-:S05]  /*0db0*/  CS2R.32 R87, SR_CgaSize ;  /* 0x0000000000577805 */ /* 0x000fca0000008a00 */
[----:B------:R-:W-:-:S05]  /*0dc0*/  IMAD R87, R87, -0xa0, RZ ;  /* 0xffffff6057577824 */ /* 0x000fca00078e02ff */
[----:B------:R-:W-:-:S14]  /*0dd0*/  R2UR UR7, R87 ;  /* 0x00000000570772ca */ /* 0x000fdc00000e0000 */
[----:B------:R-:W3:Y:S01]  /*0de0*/  LDCU UR7, c[0x0][UR7+0x2b4] ;  /* 0x00005680070777ac */ /* 0x000ee20008000800 */
[----:B------:R-:W4:Y:S08]  /*0df0*/  S2UR UR4, SR_CTAID.Y ;  /* 0x00000000000479c3 */ /* 0x000f300000002600 */
[----:B------:R-:W3:Y:S01]  /*0e00*/  LDC R10, c[0x0][0xb24] ;  /* 0x0002c900ff0a7b82 */ /* 0x000ee20000000800 */
[----:B-1----:R-:W-:-:S02]  /*0e10*/  I2FP.F32.U32 R87, UR5 ;  /* 0x0000000500577c45 */ /* 0x002fc40008201000 */
[----:B------:R-:W-:-:S05]  /*0e20*/  CS2R.32 R3, SR_CgaSize ;  /* 0x0000000000037805 */ /* 0x000fca0000008a00 */
[----:B------:R-:W-:-:S06]  /*0e30*/  IMAD R3, R3, -0xa0, RZ ;  /* 0xffffff6003037824 */ /* 0x000fcc00078e02ff */
[----:B------:R-:W1:Y:S01]  /*0e40*/  LDC R3, c[0x0][R3+0x2a0] ;  /* 0x0000a80003037b82 */ /* 0x000e620000000800 */
[----:B------:R-:W-:Y:S01]  /*0e50*/  MOV R15, UR5 ;  /* 0x00000005000f7c02 */ /* 0x000fe20008000f00 */
[----:B--2---:R-:W-:Y:S01]  /*0e60*/  FMUL R87, R87, UR9 ;  /* 0x0000000957577c20 */ /* 0x004fe20008400000 */
[----:B----4-:R-:W-:Y:S02]  /*0e70*/  I2FP.F32.U32 R86, UR4 ;  /* 0x0000000400567c45 */ /* 0x010fe40008201000 */
[----:B------:R-:W-:-:S05]  /*0e80*/  CS2R.32 R2, SR_CgaSize ;  /* 0x0000000000027805 */ /* 0x000fca0000008a00 */
[----:B------:R-:W-:-:S06]  /*0e90*/  IMAD R2, R2, -0xa0, RZ ;  /* 0xffffff6002027824 */ /* 0x000fcc00078e02ff */
[----:B------:R-:W2:Y:S01]  /*0ea0*/  LDC R2, c[0x0][R2+0x2a4] ;  /* 0x0000a90002027b82 */ /* 0x000ea20000000800 */
[----:B------:R-:W-:Y:S01]  /*0eb0*/  MOV R14, UR4 ;  /* 0x00000004000e7c02 */ /* 0x000fe20008000f00 */
[----:B------:R-:W4:Y:S01]  /*0ec0*/  F2I.U32.TRUNC.NTZ R87, R87 ;  /* 0x0000005700577305 */ /* 0x000f22000020f000 */
[----:B---3--:R-:W-:-:S05]  /*0ed0*/  FMUL R86, R86, UR7 ;  /* 0x0000000756567c20 */ /* 0x008fca0008400000 */
[----:B------:R-:W-:Y:S01]  /*0ee0*/  BAR.SYNC.DEFER_BLOCKING 0x0 ;  /* 0x0000000000007b1d */ /* 0x000fe20000010000 */
[----:B------:R-:W-:-:S05]  /*0ef0*/  ISETP.GE.AND P0, PT, R10, 0x1, PT ;  /* 0x000000010a00780c */ /* 0x000fca0003f06270 */
[----:B------:R-:W3:Y:S02]  /*0f00*/  F2I.U32.TRUNC.NTZ R86, R86 ;  /* 0x0000005600567305 */ /* 0x000ee4000020f000 */
[----:B------:R-:W2:Y:S01]  /*0f10*/  S2UR UR36, SR_CTAID.Z ;  /* 0x00000000002479c3 */ /* 0x000ea20000002700 */
[----:B----4-:R-:W-:-:S05]  /*0f20*/  IADD3 R87, PT, PT, -R87, RZ, RZ ;  /* 0x000000ff57577210 */ /* 0x010fca0007ffe1ff */
[----:B-1----:R-:W-:Y:S01]  /*0f30*/  IMAD R87, R3, R87, UR5 ;  /* 0x0000000503577e24 */ /* 0x002fe2000f8e0257 */
[----:B---3--:R-:W-:-:S05]  /*0f40*/  IADD3 R86, PT, PT, -R86, RZ, RZ ;  /* 0x000000ff56567210 */ /* 0x008fca0007ffe1ff */
[----:B--2---:R-:W-:Y:S01]  /*0f50*/  IMAD R86, R2, R86, UR4 ;  /* 0x0000000402567e24 */ /* 0x004fe2000f8e0256 */
[----:B------:R-:W-:Y:S06]  /*0f60*/  @!P0 BRA `(.L_x_15) ;  /* 0x0000000000b88947 */ /* 0x000fec0003800000 */
[----:B------:R-:W1:Y:S01]  /*0f70*/  LDC.64 R4, c[0x0][0xb18] ;  /* 0x0002c600ff047b82 */ /* 0x000e620000000a00 */
[----:B------:R-:W-:-:S07]  /*0f80*/  ISETP.NE.AND P0, PT, R10, 0x1, PT ;  /* 0x000000010a00780c */ /* 0x000fce0003f05270 */
[----:B------:R-:W2:Y:S08]  /*0f90*/  LDC R9, c[0x0][0xb0c] ;  /* 0x0002c300ff097b82 */ /* 0x000eb00000000800 */
[----:B------:R-:W3:Y:S08]  /*0fa0*/  LDC R12, c[0x0][0x370] ;  /* 0x0000dc00ff0c7b82 */ /* 0x000ef00000000800 */
[----:B------:R-:W4:Y:S01]  /*0fb0*/  LDC R11, c[0x0][0x374] ;  /* 0x0000dd00ff0b7b82 */ /* 0x000f220000000800 */
[----:B-1----:R-:W-:-:S07]  /*0fc0*/  ISETP.NE.AND P1, PT, R4, 0x1, PT ;  /* 0x000000010400780c */ /* 0x002fce0003f25270 */
[----:B------:R-:W3:Y:S01]  /*0fd0*/  LDC.64 R6, c[0x0][0xb10] ;  /* 0x0002c400ff067b82 */ /* 0x000ee20000000a00 */
[----:B--2---:R-:W-:-:S07]  /*0fe0*/  ISETP.NE.AND P2, PT, R9, 0x1, PT ;  /* 0x000000010900780c */ /* 0x004fce0003f45270 */
[----:B------:R-:W1:Y:S08]  /*0ff0*/  LDC R8, c[0x0][0xb20] ;  /* 0x0002c800ff087b82 */ /* 0x000e700000000800 */
[----:B------:R-:W2:Y:S01]  /*1000*/  LDC.64 R2, c[0x0][0xb28] ;  /* 0x0002ca00ff027b82 */ /* 0x000ea20000000a00 */
[----:B----4-:R-:W-:-:S04]  /*1010*/  IMAD.HI.U32 R13, R11, R5, RZ ;  /* 0x000000050b0d7227 */ /* 0x010fc800078e00ff */
[----:B------:R-:W-:-:S04]  /*1020*/  IMAD.HI.U32 R5, R14, R5, RZ ;  /* 0x000000050e057227 */ /* 0x000fc800078e00ff */
[----:B---3--:R-:W-:-:S05]  /*1030*/  IMAD.HI.U32 R16, R12, R6, RZ ;  /* 0x000000060c107227 */ /* 0x008fca00078e00ff */
[-C--:B------:R-:W-:Y:S01]  /*1040*/  @P2 SHF.R.U32.HI R12, RZ, R7.reuse, R16 ;  /* 0x00000007ff0c2219 */ /* 0x080fe20000011610 */
[----:B------:R-:W-:Y:S01]  /*1050*/  IMAD.HI.U32 R16, R15, R6, RZ ;  /* 0x000000060f107227 */ /* 0x000fe200078e00ff */
[-C--:B-1----:R-:W-:Y:S02]  /*1060*/  @P1 SHF.R.U32.HI R11, RZ, R8.reuse, R13 ;  /* 0x00000008ff0b1219 */ /* 0x082fe4000001160d */
[----:B------:R-:W-:Y:S02]  /*1070*/  SHF.R.U32.HI R5, RZ, R8, R5 ;  /* 0x00000008ff057219 */ /* 0x000fe40000011605 */
[----:B------:R-:W-:Y:S02]  /*1080*/  SHF.R.U32.HI R16, RZ, R7, R16 ;  /* 0x00000007ff107219 */ /* 0x000fe40000011610 */
[----:B------:R-:W-:Y:S01]  /*1090*/  SEL R5, R14, R5, !P1 ;  /* 0x000000050e057207 */ /* 0x000fe20004800000 */
[----:B--2---:R-:W-:Y:S01]  /*10a0*/  IMAD.HI.U32 R13, R11, R2, RZ ;  /* 0x000000020b0d7227 */ /* 0x004fe200078e00ff */
[----:B------:R-:W-:-:S03]  /*10b0*/  SEL R16, R15, R16, !P2 ;  /* 0x000000100f107207 */ /* 0x000fc60005000000 */
[----:B------:R-:W-:Y:S01]  /*10c0*/  IMAD.HI.U32 R6, R12, R2, RZ ;  /* 0x000000020c067227 */ /* 0x000fe200078e00ff */
[----:B------:R-:W-:-:S04]  /*10d0*/  @P0 SHF.R.U32.HI R11, RZ, R3, R13 ;  /* 0x00000003ff0b0219 */ /* 0x000fc8000001160d */
[----:B------:R-:W-:Y:S01]  /*10e0*/  @P0 SHF.R.U32.HI R12, RZ, R3, R6 ;  /* 0x00000003ff0c0219 */ /* 0x000fe20000011606 */
[----:B------:R-:W-:-:S04]  /*10f0*/  IMAD R11, R11, R10, RZ ;  /* 0x0000000a0b0b7224 */ /* 0x000fc800078e02ff */
[----:B------:R-:W-:Y:S01]  /*1100*/  IMAD R6, R12, R10, RZ ;  /* 0x0000000a0c067224 */ /* 0x000fe200078e02ff */
[----:B------:R-:W-:-:S04]  /*1110*/  ISETP.GE.AND P1, PT, R5, R11, PT ;  /* 0x0000000b0500720c */ /* 0x000fc80003f26270 */
[----:B------:R-:W-:Y:S01]  /*1120*/  ISETP.GE.OR P1, PT, R16, R6, P1 ;  /* 0x000000061000720c */ /* 0x000fe20000f26670 */
[----:B------:R-:W-:-:S05]  /*1130*/  IMAD.HI.U32 R6, R5, R2, RZ ;  /* 0x0000000205067227 */ /* 0x000fca00078e00ff */
[----:B------:R-:W-:-:S04]  /*1140*/  SHF.R.U32.HI R6, RZ, R3, R6 ;  /* 0x00000003ff067219 */ /* 0x000fc80000011606 */
[----:B------:R-:W-:-:S03]  /*1150*/  SEL R6, R5, R6, !P0 ;  /* 0x0000000605067207 */ /* 0x000fc60004000000 */
[----:B------:R-:W-:Y:S01]  /*1160*/  @!P1 IMAD.HI.U32 R7, R16, R2, RZ ;  /* 0x0000000210079227 */ /* 0x000fe200078e00ff */
[----:B------:R-:W-:-:S04]  /*1170*/  IADD3 R2, PT, PT, -R6, RZ, RZ ;  /* 0x000000ff06027210 */ /* 0x000fc80007ffe1ff */
[----:B------:R-:W-:Y:S01]  /*1180*/  @!P1 SHF.R.U32.HI R3, RZ, R3, R7 ;  /* 0x00000003ff039219 */ /* 0x000fe20000011607 */
[----:B------:R-:W-:Y:S01]  /*1190*/  IMAD R2, R10, R2, R5 ;  /* 0x000000020a027224 */ /* 0x000fe200078e0205 */
[----:B------:R-:W-:Y:S02]  /*11a0*/  IADD3 R7, PT, PT, -R5, RZ, RZ ;  /* 0x000000ff05077210 */ /* 0x000fe40007ffe1ff */
[----:B------:R-:W-:-:S03]  /*11b0*/  @!P1 SEL R3, R16, R3, !P0 ;  /* 0x0000000310039207 */ /* 0x000fc60004000000 */
[----:B------:R-:W-:Y:S02]  /*11c0*/  IMAD R7, R4, R7, R14 ;  /* 0x0000000704077224 */ /* 0x000fe400078e020e */
[--C-:B------:R-:W-:Y:S02]  /*11d0*/  @!P1 IMAD.IADD R6, R6, 0x1, -R3.reuse ;  /* 0x0000000106069824 */ /* 0x100fe400078e0a03 */
[----:B------:R-:W-:Y:S01]  /*11e0*/  @!P1 IMAD R3, R2, R12, R3 ;  /* 0x0000000c02039224 */ /* 0x000fe200078e0203 */
[----:B------:R-:W-:Y:S01]  /*11f0*/  IADD3 R2, PT, PT, -R16, RZ, RZ ;  /* 0x000000ff10027210 */ /* 0x000fe20007ffe1ff */
[----:B------:R-:W-:Y:S02]  /*1200*/  @!P1 IMAD R5, R6, R10, R16 ;  /* 0x0000000a06059224 */ /* 0x000fe400078e0210 */
[----:B------:R-:W-:Y:S02]  /*1210*/  @!P1 IMAD.MOV.U32 R16, RZ, RZ, R3 ;  /* 0x000000ffff109224 */ /* 0x000fe400078e0003 */
[----:B------:R-:W-:-:S02]  /*1220*/  IMAD R2, R9, R2, R15 ;  /* 0x0000000209027224 */ /* 0x000fc400078e020f */
[----:B------:R-:W-:Y:S02]  /*1230*/  IMAD R14, R5, R4, R7 ;  /* 0x00000004050e7224 */ /* 0x000fe400078e0207 */
[----:B------:R-:W-:Y:S02]  /*1240*/  IMAD R15, R16, R9, R2 ;  /* 0x00000009100f7224 */ /* 0x000fe400078e0202 */
.L_x_15:
[----:B------:R-:W1:Y:S01]  /*1250*/  LDCU UR4, c[0x0][0xb30] ;  /* 0x00016600ff0477ac */ /* 0x000e620008000800 */
[----:B------:R-:W2:Y:S08]  /*1260*/  S2UR UR37, SR_CgaCtaId ;  /* 0x00000000002579c3 */ /* 0x000eb00000008800 */
[----:B------:R-:W3:Y:S01]  /*1270*/  LDC R40, c[0x0][0xb24] ;  /* 0x0002c900ff287b82 */ /* 0x000ee20000000800 */
[----:B-1----:R-:W-:-:S09]  /*1280*/  UISETP.NE.AND UP1, UPT, UR4, 0x1, UPT ;  /* 0x000000010400788c */ /* 0x002fd2000bf25270 */
[----:B--2---:R-:W-:Y:S05]  /*1290*/  BRA.U UP1, `(.L_x_16) ;  /* 0x0000000101407547 */ /* 0x004fea000b800000 */
[----:B------:R-:W1:Y:S08]  /*12a0*/  LDC.64 R4, c[0x0][0xb10] ;  /* 0x0002c400ff047b82 */ /* 0x000e700000000a00 */
[----:B------:R-:W2:Y:S08]  /*12b0*/  LDC.64 R2, c[0x0][0xb18] ;  /* 0x0002c600ff027b82 */ /* 0x000eb00000000a00 */
[----:B------:R-:W4:Y:S08]  /*12c0*/  LDC R6, c[0x0][0xb20] ;  /* 0x0002c800ff067b82 */ /* 0x000f300000000800 */
[----:B------:R-:W3:Y:S01]  /*12d0*/  LDC R7, c[0x0][0xb0c] ;  /* 0x0002c300ff077b82 */ /* 0x000ee20000000800 */
[----:B-1----:R-:W-:-:S05]  /*12e0*/  IMAD.HI.U32 R4, R15, R4, RZ ;  /* 0x000000040f047227 */ /* 0x002fca00078e00ff */
[----:B------:R-:W-:Y:S01]  /*12f0*/  SHF.R.U32.HI R4, RZ, R5, R4 ;  /* 0x00000005ff047219 */ /* 0x000fe20000011604 */
[----:B--2---:R-:W-:Y:S01]  /*1300*/  IMAD.HI.U32 R3, R14, R3, RZ ;  /* 0x000000030e037227 */ /* 0x004fe200078e00ff */
[----:B------:R-:W-:-:S04]  /*1310*/  ISETP.NE.AND P0, PT, R2, 0x1, PT ;  /* 0x000000010200780c */ /* 0x000fc80003f05270 */
[----:B----4-:R-:W-:-:S04]  /*1320*/  SHF.R.U32.HI R3, RZ, R6, R3 ;  /* 0x00000006ff037219 */ /* 0x010fc80000011603 */
[----:B------:R-:W-:Y:S02]  /*1330*/  SEL R3, R14, R3, !P0 ;  /* 0x000000030e037207 */ /* 0x000fe40004000000 */
[----:B---3--:R-:W-:-:S04]  /*1340*/  ISETP.NE.AND P1, PT, R7, 0x1, PT ;  /* 0x000000010700780c */ /* 0x008fc80003f25270 */
[----:B------:R-:W-:-:S05]  /*1350*/  SEL R4, R15, R4, !P1 ;  /* 0x000000040f047207 */ /* 0x000fca0004800000 */
[----:B------:R-:W-:Y:S02]  /*1360*/  IMAD.IADD R5, R3, 0x1, -R4 ;  /* 0x0000000103057824 */ /* 0x000fe400078e0a04 */
[----:B------:R-:W-:Y:S02]  /*1370*/  IMAD.IADD R3, R4, 0x1, -R3 ;  /* 0x0000000104037824 */ /* 0x000fe400078e0a03 */
[----:B------:R-:W-:Y:S02]  /*1380*/  IMAD R15, R5, R7, R15 ;  /* 0x00000007050f7224 */ /* 0x000fe400078e020f */
[----:B------:R-:W-:-:S07]  /*1390*/  IMAD R14, R3, R2, R14 ;  /* 0x00000002030e7224 */ /* 0x000fce00078e020e */
.L_x_16:
[----:B------:R-:W-:Y:S01]  /*13a0*/  BAR.SYNC.DEFER_BLOCKING 0x0 ;  /* 0x0000000000007b1d */ /* 0x000fe20000010000 */
[----:B------:R-:W-:Y:S01]  /*13b0*/  UISETP.NE.AND UP1, UPT, UR8, 0x2, UPT ;  /* 0x000000020800788c */ /* 0x000fe2000bf25270 */
[----:B------:R-:W-:Y:S02]  /*13c0*/  ISETP.NE.OR P5, PT, R0, 0x2, !P5 ;  /* 0x000000020000780c */ /* 0x000fe40006fa5670 */
[----:B------:R-:W-:-:S06]  /*13d0*/  LOP3.LUT R2, R101, 0x1f, RZ, 0xc0, !PT ;  /* 0x0000001f65027812 */ /* 0x000fcc00078ec0ff */
[----:B------:R-:W-:Y:S05]  /*13e0*/  BRA.U UP1, `(.L_x_17) ;  /* 0x00000011019c7547 */ /* 0x000fea000b800000 */
[----:B------:R-:W1:Y:S01]  /*13f0*/  LDCU UR13, c[0x0][0x38c] ;  /* 0x00007180ff0d77ac */ /* 0x000e620008000800 */
[----:B------:R-:W2:Y:S01]  /*1400*/  LDC R8, c[0x0][0x370] ;  /* 0x0000dc00ff087b82 */ /* 0x000ea20000000800 */
[----:B------:R-:W-:Y:S01]  /*1410*/  PLOP3.LUT P1, PT, PT, PT, UP2, 0x80, 0x8 ;  /* 0x000000000008781c */ /* 0x000fe20003f2f028 */
[----:B------:R-:W-:Y:S01]  /*1420*/  IMAD.MOV.U32 R17, RZ, RZ, 0x1 ;  /* 0x00000001ff117424 */ /* 0x000fe200078e00ff */
[----:B------:R-:W-:Y:S01]  /*1430*/  ISETP.EQ.OR P4, PT, R2, RZ, P5 ;  /* 0x000000ff0200720c */ /* 0x000fe20002f82670 */
[----:B------:R-:W-:Y:S01]  /*1440*/  IMAD.MOV.U32 R16, RZ, RZ, RZ ;  /* 0x000000ffff107224 */ /* 0x000fe200078e00ff */
[----:B------:R-:W-:Y:S02]  /*1450*/  PLOP3.LUT P1, PT, P1, PT, PT, 0x8, 0x80 ;  /* 0x000000000080781c */ /* 0x000fe40000f2e170 */
[----:B------:R-:W-:Y:S01]  /*1460*/  CS2R R12, SRZ ;  /* 0x00000000000c7805 */ /* 0x000fe2000001ff00 */
[----:B------:R-:W-:Y:S01]  /*1470*/  IMAD.MOV.U32 R11, RZ, RZ, 0x1 ;  /* 0x00000001ff0b7424 */ /* 0x000fe200078e00ff */
[----:B------:R-:W4:Y:S01]  /*1480*/  LDC R0, c[0x0][0x374] ;  /* 0x0000dd00ff007b82 */ /* 0x000f220000000800 */
[----:B------:R-:W2:Y:S01]  /*1490*/  LDCU.64 UR22, c[0x0][0x348] ;  /* 0x00006900ff1677ac */ /* 0x000ea20008000a00 */
[----:B------:R-:W-:Y:S01]  /*14a0*/  UMOV UR6, URZ ;  /* 0x000000ff00067c82 */ /* 0x000fe20008000000 */
[----:B-1----:R-:W-:-:S04]  /*14b0*/  UIADD3 UR5, UPT, UPT, UR13, 0x3f, URZ ;  /* 0x0000003f0d057890 */ /* 0x002fc8000fffe0ff */
[----:B------:R-:W-:-:S04]  /*14c0*/  USHF.R.S32.HI UR4, URZ, 0x1f, UR5 ;  /* 0x0000001fff047899 */ /* 0x000fc80008011405 */
[----:B------:R-:W-:-:S04]  /*14d0*/  ULEA.HI UR4, UR4, UR5, URZ, 0x6 ;  /* 0x0000000504047291 */ /* 0x000fc8000f8f30ff */
[----:B------:R-:W-:Y:S02]  /*14e0*/  USHF.R.S32.HI UR15, URZ, 0x6, UR4 ;  /* 0x00000006ff0f7899 */ /* 0x000fe40008011404 */
[----:B------:R-:W-:Y:S02]  /*14f0*/  UIADD3 UR4, UPT, UPT, UR13, -0x1, URZ ;  /* 0xffffffff0d047890 */ /* 0x000fe4000fffe0ff */
[----:B------:R-:W-:Y:S02]  /*1500*/  UISETP.LT.U32.AND UP0, UPT, UR15, 0x6, UPT ;  /* 0x000000060f00788c */ /* 0x000fe4000bf01070 */
[----:B------:R-:W-:Y:S02]  /*1510*/  UISETP.GE.U32.AND UP1, UPT, UR4, -0x7f, UPT ;  /* 0xffffff810400788c */ /* 0x000fe4000bf26070 */
[----:B------:R-:W-:Y:S02]  /*1520*/  USEL UR14, UR15, 0x6, UP0 ;  /* 0x000000060f0e7887 */ /* 0x000fe40008000000 */
[----:B------:R-:W-:-:S02]  /*1530*/  UIADD3 UR13, UPT, UPT, UR13, 0x7e, URZ ;  /* 0x0000007e0d0d7890 */ /* 0x000fc4000fffe0ff */
[----:B------:R-:W-:Y:S02]  /*1540*/  UIADD3 UR5, UPT, UPT, UR14, -0x1, URZ ;  /* 0xffffffff0e057890 */ /* 0x000fe4000fffe0ff */
[----:B------:R-:W-:-:S03]  /*1550*/  UIADD3 UR7, UPT, UPT, UR15, -UR14, URZ ;  /* 0x8000000e0f077290 */ /* 0x000fc6000fffe0ff */
[----:B------:R-:W-:-:S04]  /*1560*/  @UP1 UIADD3 UR5, UPT, UPT, UR14, URZ, URZ ;  /* 0x000000ff0e051290 */ /* 0x000fc8000fffe0ff */
[----:B--2---:R-:W-:-:S12]  /*1570*/  UIADD3 UR5, UPT, UPT, UR5, 0x1, URZ ;  /* 0x0000000105057890 */ /* 0x004fd8000fffe0ff */
.L_x_35:
[----:B------:R-:W-:Y:S01]  /*1580*/  UISETP.NE.AND UP0, UPT, UR37, URZ, UPT ;  /* 0x000000ff2500728c */ /* 0x000fe2000bf05270 */
[----:B------:R-:W1:Y:S08]  /*1590*/  S2UR UR37, SR_CgaCtaId ;  /* 0x00000000002579c3 */ /* 0x000e700000008800 */
[----:B------:R-:W-:Y:S05]  /*15a0*/  BRA.U UP0, `(.L_x_18) ;  /* 0x0000000100347547 */ /* 0x000fea000b800000 */
[----:B------:R-:W2:Y:S01]  /*15b0*/  S2R R2, SR_CgaCtaId ;  /* 0x0000000000027919 */ /* 0x000ea20000008800 */
[----:B------:R-:W-:-:S04]  /*15c0*/  MOV R3, 0x400 ;  /* 0x0000040000037802 */ /* 0x000fc80000000f00 */
[----:B--2---:R-:W-:Y:S02]  /*15d0*/  LEA R2, R2, R3, 0x18 ;  /* 0x0000000302027211 */ /* 0x004fe400078ec0ff */
[----:B------:R-:W-:-:S03]  /*15e0*/  SHF.L.U32 R3, R11, 0x1f, RZ ;  /* 0x0000001f0b037819 */ /* 0x000fc600000006ff */
[----:B------:R-:W-:-:S04]  /*15f0*/  IMAD R2, R12, 0x8, R2 ;  /* 0x000000080c027824 */ /* 0x000fc800078e0202 */
[----:B------:R-:W2:Y:S02]  /*1600*/  SYNCS.PHASECHK.TRANS64.TRYWAIT P0, [R2+URZ+0x120], R3 ;  /* 0x00012003020075a7 */ /* 0x000ea400080011ff */
[----:B--2---:R-:W-:Y:S05]  /*1610*/  @!P0 BRA `(.L_x_19) ;  /* 0x0000007400f48947 */ /* 0x004fea0003800000 */
.L_x_133:
[----:B------:R-:W-:Y:S01]  /*1620*/  VIADD R12, R12, 0x1 ;  /* 0x000000010c0c7836 */ /* 0x000fe20000000000 */
[----:B------:R2:W-:Y:S04]  /*1630*/  SYNCS.ARRIVE.TRANS64.A1T0 RZ, [R2+URZ+0x110], RZ ;  /* 0x000110ff02ff79a7 */ /* 0x0005e800081000ff */
[----:B------:R-:W-:-:S04]  /*1640*/  ISETP.NE.AND P0, PT, R12, 0x2, PT ;  /* 0x000000020c00780c */ /* 0x000fc80003f05270 */
[----:B------:R-:W-:Y:S02]  /*1650*/  SEL R12, R12, RZ, P0 ;  /* 0x000000ff0c0c7207 */ /* 0x000fe40000000000 */
[----:B--2---:R-:W-:-:S04]  /*1660*/  SEL R2, RZ, 0x1, P0 ;  /* 0x00000001ff027807 */ /* 0x004fc80000000000 */
[----:B------:R-:W-:-:S07]  /*1670*/  LOP3.LUT R11, R11, R2, RZ, 0x3c, !PT ;  /* 0x000000020b0b7212 */ /* 0x000fce00078e3cff */
.L_x_18:
[----:B------:R-:W-:Y:S01]  /*1680*/  UMOV UR4, 0x400 ;  /* 0x0000040000047882 */ /* 0x000fe20000000000 */
[----:B------:R-:W-:Y:S01]  /*1690*/  SHF.L.U32 R2, R17, 0x1f, RZ ;  /* 0x0000001f11027819 */ /* 0x000fe200000006ff */
[----:B-1----:R-:W-:Y:S01]  /*16a0*/  ULEA UR4, UR37, UR4, 0x18 ;  /* 0x0000000425047291 */ /* 0x002fe2000f8ec0ff */
[----:B------:R-:W-:Y:S01]  /*16b0*/  R2UR UR35, R15 ;  /* 0x000000000f2372ca */ /* 0x000fe200000e0000 */
[----:B------:R-:W-:Y:S01]  /*16c0*/  UISETP.GE.U32.AND UP0, UPT, UR13, 0x7f, UPT ;  /* 0x0000007f0d00788c */ /* 0x000fe2000bf06070 */
[----:B------:R-:W-:Y:S01]  /*16d0*/  R2UR UR11, R14 ;  /* 0x000000000e0b72ca */ /* 0x000fe200000e0000 */
[----:B------:R-:W-:Y:S01]  /*16e0*/  ULEA UR8, UR6, UR4, 0x3 ;  /* 0x0000000406087291 */ /* 0x000fe2000f8e18ff */
[----:B------:R-:W-:-:S08]  /*16f0*/  UMOV UR24, URZ ;  /* 0x000000ff00187c82 */ /* 0x000fd00008000000 */
[----:B------:R1:W2:Y:S01]  /*1700*/  SYNCS.PHASECHK.TRANS64.TRYWAIT P0, [UR8+0x30], R2 ;  /* 0x00003002ff0075a7 */ /* 0x0002a20008001108 */
[----:B------:R-:W-:Y:S02]  /*1710*/  USHF.L.U32 UR35, UR35, 0x7, URZ ;  /* 0x0000000723237899 */ /* 0x000fe400080006ff */
[----:B------:R-:W-:Y:S01]  /*1720*/  USHF.L.U32 UR11, UR11, 0x7, URZ ;  /* 0x000000070b0b7899 */ /* 0x000fe200080006ff */
[----:B------:R-:W-:Y:S11]  /*1730*/  BRA.U !UP0, `(.L_x_20) ;  /* 0x0000000108a47547 */ /* 0x000ff6000b800000 */
[----:B------:R-:W-:Y:S01]  /*1740*/  UMOV UR16, URZ ;  /* 0x000000ff00107c82 */ /* 0x000fe20008000000 */
[----:B------:R-:W-:-:S05]  /*1750*/  UMOV UR17, UR6 ;  /* 0x0000000600117c82 */ /* 0x000fca0008000000 */
.L_x_25:
[----:B-1----:R-:W-:Y:S01]  /*1760*/  ULEA UR33, UR17, UR4, 0x3 ;  /* 0x0000000411217291 */ /* 0x002fe2000f8e18ff */
[----:B--2---:R-:W-:Y:S01]  /*1770*/  @!P5 MOV R3, 0x8000 ;  /* 0x000080000003d802 */ /* 0x004fe20000000f00 */
[----:B--2---:R-:W-:Y:S10]  /*1780*/  @P0 BRA `(.L_x_21) ;  /* 0x00000000000c0947 */ /* 0x004ff40003800000 */
[----:B------:R-:W-:-:S04]  /*1790*/  SHF.L.U32 R4, R17, 0x1f, RZ ;  /* 0x0000001f11047819 */ /* 0x000fc800000006ff */
[----:B------:R-:W2:Y:S02]  /*17a0*/  SYNCS.PHASECHK.TRANS64.TRYWAIT P0, [UR33+0x30], R4 ;  /* 0x00003004ff0075a7 */ /* 0x000ea40008001121 */
[----:B--2---:R-:W-:Y:S05]  /*17b0*/  @!P0 BRA `(.L_x_22) ;  /* 0x0000007400a08947 */ /* 0x004fea0003800000 */
.L_x_21:
[----:B------:R2:W-:Y:S01]  /*17c0*/  @!P5 SYNCS.ARRIVE.TRANS64 RZ, [UR33], R3 ;  /* 0x00000003ffffd9a7 */ /* 0x0005e20008000021 */
[----:B------:R-:W-:Y:S04]  /*17d0*/  BSSY.RECONVERGENT B0, `(.L_x_23) ;  /* 0x0000003000007945 */ /* 0x000fe80003800200 */
[----:B------:R-:W-:Y:S05]  /*17e0*/  @P4 BRA `(.L_x_24) ;  /* 0x0000000000044947 */ /* 0x000fea0003800000 */
[----:B------:R-:W-:Y:S05]  /*17f0*/  BPT.TRAP 0x1 ;  /* 0x000000040000795c */ /* 0x000fea0000300000 */
.L_x_24:
[----:B------:R-:W-:Y:S05]  /*1800*/  BSYNC.RECONVERGENT B0 ;  /* 0x0000000000007941 */ /* 0x000fea0003800200 */
.L_x_23:
[----:B------:R-:W-:Y:S02]  /*1810*/  UIADD3 UR6, UPT, UPT, UR17, 0x1, URZ ;  /* 0x0000000111067890 */ /* 0x000fe4000fffe0ff */
[----:B------:R-:W-:Y:S02]  /*1820*/  UIADD3 UR26, UP1, UPT, UR22, 0x80, URZ ;  /* 0x00000080161a7890 */ /* 0x000fe4000ff3e0ff */
[----:B------:R-:W-:Y:S02]  /*1830*/  UISETP.NE.AND UP0, UPT, UR6, 0x6, UPT ;  /* 0x000000060600788c */ /* 0x000fe4000bf05270 */
[----:B------:R-:W-:Y:S02]  /*1840*/  USHF.L.U32 UR34, UR16, 0x6, URZ ;  /* 0x0000000610227899 */ /* 0x000fe400080006ff */
[----:B------:R-:W-:Y:S02]  /*1850*/  USEL UR9, URZ, 0x1, UP0 ;  /* 0x00000001ff097887 */ /* 0x000fe40008000000 */
[----:B------:R-:W-:-:S02]  /*1860*/  USEL UR6, UR6, URZ, UP0 ;  /* 0x000000ff06067287 */ /* 0x000fc40008000000 */
[----:B------:R-:W-:Y:S02]  /*1870*/  UIADD3 UR20, UP0, UPT, UR22, 0x180, URZ ;  /* 0x0000018016147890 */ /* 0x000fe4000ff1e0ff */
[----:B------:R-:W-:Y:S01]  /*1880*/  ULEA UR8, UR6, UR4, 0x3 ;  /* 0x0000000406087291 */ /* 0x000fe2000f8e18ff */
[----:B------:R-:W-:Y:S01]  /*1890*/  LOP3.LUT R17, R17, UR9, RZ, 0x3c, !PT ;  /* 0x0000000911117c12 */ /* 0x000fe2000f8e3cff */
[----:B------:R-:W-:Y:S02]  /*18a0*/  UIADD3.X UR27, UPT, UPT, URZ, UR23, URZ, UP1, !UPT ;  /* 0x00000017ff1b7290 */ /* 0x000fe40008ffe4ff */
[----:B------:R-:W-:Y:S01]  /*18b0*/  UIADD3.X UR21, UPT, UPT, URZ, UR23, URZ, UP0, !UPT ;  /* 0x00000017ff157290 */ /* 0x000fe200087fe4ff */
[----:B-1----:R-:W-:Y:S01]  /*18c0*/  SHF.L.U32 R2, R17, 0x1f, RZ ;  /* 0x0000001f11027819 */ /* 0x002fe200000006ff */
[----:B------:R-:W-:Y:S01]  /*18d0*/  UMOV UR18, 0x0 ;  /* 0x0000000000127882 */ /* 0x000fe20000000000 */
[----:B------:R-:W-:Y:S01]  /*18e0*/  UMOV UR19, 0x10000000 ;  /* 0x1000000000137882 */ /* 0x000fe20000000000 */
[----:B------:R-:W-:Y:S01]  /*18f0*/  UMOV UR12, UR36 ;  /* 0x00000024000c7c82 */ /* 0x000fe20008000000 */
[----:B------:R1:W1:Y:S01]  /*1900*/  SYNCS.PHASECHK.TRANS64.TRYWAIT P0, [UR8+0x30], R2 ;  /* 0x00003002ff0075a7 */ /* 0x0002620008001108 */
[----:B------:R-:W-:Y:S01]  /*1910*/  ULEA UR8, UR17, UR4, 0xe ;  /* 0x0000000411087291 */ /* 0x000fe2000f8e70ff */
[----:B------:R-:W-:Y:S01]  /*1920*/  UMOV UR9, UR33 ;  /* 0x0000002100097c82 */ /* 0x000fe20008000000 */
[----:B------:R-:W-:-:S02]  /*1930*/  UMOV UR10, UR34 ;  /* 0x00000022000a7c82 */ /* 0x000fc40008000000 */
[----:B------:R-:W-:Y:S02]  /*1940*/  UIADD3 UR32, UPT, UPT, UR8, 0x8400, URZ ;  /* 0x0000840008207890 */ /* 0x000fe4000fffe0ff */
[----:B------:R-:W-:Y:S02]  /*1950*/  UIADD3 UR8, UPT, UPT, UR8, 0x20400, URZ ;  /* 0x0002040008087890 */ /* 0x000fe4000fffe0ff */
[----:B------:R-:W-:Y:S01]  /*1960*/  UIADD3 UR16, UPT, UPT, UR16, 0x1, URZ ;  /* 0x0000000110107890 */ /* 0x000fe2000fffe0ff */
[----:B------:R-:W-:Y:S01]  /*1970*/  UMOV UR24, UR5 ;  /* 0x0000000500187c82 */ /* 0x000fe20008000000 */
[----:B------:R-:W-:Y:S02]  /*1980*/  UMOV UR17, UR6 ;  /* 0x0000000600117c82 */ /* 0x000fe40008000000 */
[----:B------:R-:W-:Y:S01]  /*1990*/  UISETP.NE.AND UP0, UPT, UR16, UR5, UPT ;  /* 0x000000051000728c */ /* 0x000fe2000bf05270 */
[----:B------:R1:W-:Y:S02]  /*19a0*/  UTMALDG.3D [UR32], [UR26], desc[UR18] ;  /* 0x000012201a0075b4 */ /* 0x0003e40008011000 */
[----:B------:R1:W-:Y:S06]  /*19b0*/  UTMALDG.3D [UR8], [UR20], desc[UR18] ;  /* 0x00001208140075b4 */ /* 0x0003ec0008011000 */
[----:B------:R-:W-:Y:S05]  /*19c0*/  BRA.U UP0, `(.L_x_25) ;  /* 0xfffffffd00647547 */ /* 0x000fea000b83ffff */
.L_x_20:
[----:B-1----:R-:W-:Y:S01]  /*19d0*/  ULEA UR8, UR6, UR4, 0x3 ;  /* 0x0000000406087291 */ /* 0x002fe2000f8e18ff */
[----:B------:R-:W-:Y:S01]  /*19e0*/  SHF.L.U32 R2, R17, 0x1f, RZ ;  /* 0x0000001f11027819 */ /* 0x000fe200000006ff */
[----:B------:R-:W-:Y:S01]  /*19f0*/  @!P1 SYNCS.ARRIVE.TRANS64.A1T0 RZ, [UR4+0xa8], RZ ;  /* 0x0000a8ffffff99a7 */ /* 0x000fe20008100004 */
[----:B------:R-:W-:-:S06]  /*1a00*/  UISETP.GT.AND UP0, UPT, UR15, UR14, UPT ;  /* 0x0000000e0f00728c */ /* 0x000fcc000bf04270 */
[----:B--2---:R1:W2:Y:S03]  /*1a10*/  SYNCS.PHASECHK.TRANS64.TRYWAIT P0, [UR8+0x30], R2 ;  /* 0x00003002ff0075a7 */ /* 0x0042a60008001108 */
[----:B------:R-:W-:Y:S05]  /*1a20*/  BRA.U !UP0, `(.L_x_26) ;  /* 0x0000000108a87547 */ /* 0x000fea000b800000 */
[----:B------:R-:W-:Y:S01]  /*1a30*/  UIADD3 UR21, UPT, UPT, UR7, UR24, URZ ;  /* 0x0000001807157290 */ /* 0x000fe2000fffe0ff */
[----:B------:R-:W-:-:S11]  /*1a40*/  UMOV UR25, UR6 ;  /* 0x0000000600197c82 */ /* 0x000fd60008000000 */
.L_x_31:
[----:B-1----:R-:W-:Y:S01]  /*1a50*/  ULEA UR17, UR25, UR4, 0x3 ;  /* 0x0000000419117291 */ /* 0x002fe2000f8e18ff */
[----:B--2---:R-:W-:Y:S01]  /*1a60*/  @!P5 MOV R3, 0x8000 ;  /* 0x000080000003d802 */ /* 0x004fe20000000f00 */
[----:B--2---:R-:W-:Y:S10]  /*1a70*/  @P0 BRA `(.L_x_27) ;  /* 0x00000000000c0947 */ /* 0x004ff40003800000 */
[----:B------:R-:W-:-:S04]  /*1a80*/  SHF.L.U32 R4, R17, 0x1f, RZ ;  /* 0x0000001f11047819 */ /* 0x000fc800000006ff */
[----:B------:R-:W2:Y:S02]  /*1a90*/  SYNCS.PHASECHK.TRANS64.TRYWAIT P0, [UR17+0x30], R4 ;  /* 0x00003004ff0075a7 */ /* 0x000ea40008001111 */
[----:B--2---:R-:W-:Y:S05]  /*1aa0*/  @!P0 BRA `(.L_x_28) ;  /* 0x0000007000fc8947 */ /* 0x004fea0003800000 */
.L_x_27:
[----:B------:R2:W-:Y:S01]  /*1ab0*/  @!P5 SYNCS.ARRIVE.TRANS64 RZ, [UR17], R3 ;  /* 0x00000003ffffd9a7 */ /* 0x0005e20008000011 */
[----:B------:R-:W-:Y:S04]  /*1ac0*/  BSSY.RECONVERGENT B0, `(.L_x_29) ;  /* 0x0000003000007945 */ /* 0x000fe80003800200 */
[----:B------:R-:W-:Y:S05]  /*1ad0*/  @P4 BRA `(.L_x_30) ;  /* 0x0000000000044947 */ /* 0x000fea0003800000 */
[----:B------:R-:W-:Y:S05]  /*1ae0*/  BPT.TRAP 0x1 ;  /* 0x000000040000795c */ /* 0x000fea0000300000 */
.L_x_30:
[----:B------:R-:W-:Y:S05]  /*1af0*/  BSYNC.RECONVERGENT B0 ;  /* 0x0000000000007941 */ /* 0x000fea0003800200 */
.L_x_29:
        /* <DEDUP_REMOVED lines=20> */
[----:B------:R-:W-:Y:S01]  /*1c40*/  UIADD3 UR8, UPT, UPT, UR8, 0x20400, URZ ;  /* 0x0002040008087890 */ /* 0x000fe2000fffe0ff */
[----:B------:R-:W-:Y:S01]  /*1c50*/  UMOV UR9, UR17 ;  /* 0x0000001100097c82 */ /* 0x000fe20008000000 */
[----:B------:R-:W-:Y:S01]  /*1c60*/  UMOV UR10, UR18 ;  /* 0x00000012000a7c82 */ /* 0x000fe20008000000 */
[----:B------:R-:W-:Y:S01]  /*1c70*/  UIADD3 UR24, UPT, UPT, UR24, 0x1, URZ ;  /* 0x0000000118187890 */ /* 0x000fe2000fffe0ff */
[----:B------:R-:W-:-:S03]  /*1c80*/  UMOV UR25, UR6 ;  /* 0x0000000600197c82 */ /* 0x000fc60008000000 */
[----:B------:R1:W-:Y:S01]  /*1c90*/  UTMALDG.3D [UR16], [UR30], desc[UR26] ;  /* 0x00001a101e0075b4 */ /* 0x0003e20008011000 */
[----:B------:R-:W-:Y:S01]  /*1ca0*/  UISETP.NE.AND UP0, UPT, UR24, UR21, UPT ;  /* 0x000000151800728c */ /* 0x000fe2000bf05270 */
[----:B------:R1:W-:Y:S08]  /*1cb0*/  UTMALDG.3D [UR8], [UR28], desc[UR26] ;  /* 0x00001a081c0075b4 */ /* 0x0003f00008011000 */
[----:B------:R-:W-:Y:S05]  /*1cc0*/  BRA.U UP0, `(.L_x_31) ;  /* 0xfffffffd00607547 */ /* 0x000fea000b83ffff */
.L_x_26:
[C---:B-1----:R-:W-:Y:S01]  /*1cd0*/  LEA R2, R16.reuse, UR4, 0x3 ;  /* 0x0000000410027c11 */ /* 0x042fe2000f8e18ff */
[----:B------:R-:W-:Y:S01]  /*1ce0*/  NOP ;  /* 0x0000000000007918 */ /* 0x000fe20000000000 */
[----:B--2---:R-:W-:Y:S02]  /*1cf0*/  SHF.L.U32 R3, R13, 0x1f, RZ ;  /* 0x0000001f0d037819 */ /* 0x004fe400000006ff */
[----:B------:R-:W-:Y:S02]  /*1d00*/  LEA R4, R16, UR4, 0x4 ;  /* 0x0000000410047c11 */ /* 0x000fe4000f8e20ff */
[----:B------:R-:W1:Y:S02]  /*1d10*/  SYNCS.PHASECHK.TRANS64.TRYWAIT P0, [R2+URZ+0xb0], R3 ;  /* 0x0000b003020075a7 */ /* 0x000e6400080011ff */
[----:B-1----:R-:W-:Y:S05]  /*1d20*/  @!P0 BRA `(.L_x_32) ;  /* 0x0000007000748947 */ /* 0x002fea0003800000 */
.L_x_136:
[----:B------:R-:W2:Y:S01]  /*1d30*/  LDS.128 R4, [R4+0x140] ;  /* 0x0001400004047984 */ /* 0x000ea20000000c00 */
[----:B---3--:R-:W-:Y:S01]  /*1d40*/  ISETP.GE.AND P0, PT, R40, 0x1, PT ;  /* 0x000000012800780c */ /* 0x008fe20003f06270 */
[----:B-1----:R-:W-:Y:S01]  /*1d50*/  VIADD R2, R2, 0xc0 ;  /* 0x000000c002027836 */ /* 0x002fe20000000000 */
[----:B------:R-:W-:Y:S01]  /*1d60*/  @!PT LDS RZ, [RZ] ;  /* 0x00000000fffff984 */ /* 0x000fe20000000800 */
[----:B------:R-:W-:Y:S01]  /*1d70*/  @!PT LDS RZ, [RZ] ;  /* 0x00000000fffff984 */ /* 0x000fe20000000800 */
[----:B------:R-:W-:Y:S01]  /*1d80*/  @!PT LDS RZ, [RZ] ;  /* 0x00000000fffff984 */ /* 0x000fe20000000800 */
[----:B------:R-:W-:Y:S01]  /*1d90*/  @!PT LDS RZ, [RZ] ;  /* 0x00000000fffff984 */ /* 0x000fe20000000800 */
[----:B------:R1:W-:Y:S06]  /*1da0*/  MEMBAR.ALL.CTA ;  /* 0x0000000000007992 */ /* 0x0003ec0000008000 */
[----:B-1----:R-:W1:Y:S01]  /*1db0*/  FENCE.VIEW.ASYNC.S ;  /* 0x00000000000073c6 */ /* 0x002e620000000000 */
[----:B------:R-:W-:-:S04]  /*1dc0*/  PRMT R2, RZ, 0x654, R2 ;  /* 0x00000654ff027816 */ /* 0x000fc80000000002 */
[----:B-1----:R1:W-:Y:S01]  /*1dd0*/  SYNCS.ARRIVE.TRANS64.RED.A1T0 RZ, [R2+URZ], RZ ;  /* 0x000000ff02ff79a7 */ /* 0x0023e200081004ff */
[----:B--2---:R-:W-:-:S13]  /*1de0*/  LOP3.LUT P2, RZ, R6, 0x1, RZ, 0xc0, !PT ;  /* 0x0000000106ff7812 */ /* 0x004fda000784c0ff */
[----:B------:R-:W-:Y:S01]  /*1df0*/  @P2 SHF.R.U32.HI R3, RZ, 0x10, R5 ;  /* 0x00000010ff032819 */ /* 0x000fe20000011605 */
[----:B------:R-:W-:Y:S01]  /*1e00*/  VOTEU.ANY UP0, P2 ;  /* 0x0000000000ff7886 */ /* 0x000fe20001000100 */
[----:B------:R-:W-:Y:S02]  /*1e10*/  @P2 MOV R10, R4 ;  /* 0x00000004000a2202 */ /* 0x000fe40000000f00 */
[----:B------:R-:W-:Y:S02]  /*1e20*/  @P2 R2UR.BROADCAST UR8, R3 ;  /* 0x00000000030822ca */ /* 0x000fe400008e0000 */
[----:B------:R-:W-:-:S11]  /*1e30*/  @P2 LOP3.LUT R9, R5, 0xffff, RZ, 0xc0, !PT ;  /* 0x0000ffff05092812 */ /* 0x000fd600078ec0ff */
[----:B------:R-:W-:Y:S01]  /*1e40*/  @UP0 UMOV UR36, UR8 ;  /* 0x0000000800240c82 */ /* 0x000fe20008000000 */
[----:B-1----:R-:W-:Y:S05]  /*1e50*/  @!P0 BRA `(.L_x_33) ;  /* 0x0000000000b88947 */ /* 0x002fea0003800000 */
[----:B------:R-:W4:Y:S01]  /*1e60*/  LDC.64 R4, c[0x0][0xb18] ;  /* 0x0002c600ff047b82 */ /* 0x000f220000000a00 */
[----:B------:R-:W-:-:S07]  /*1e70*/  ISETP.NE.AND P3, PT, R40, 0x1, PT ;  /* 0x000000012800780c */ /* 0x000fce0003f65270 */
[----:B------:R-:W1:Y:S08]  /*1e80*/  LDC.64 R6, c[0x0][0xb10] ;  /* 0x0002c400ff067b82 */ /* 0x000e700000000a00 */
[----:B------:R-:W2:Y:S08]  /*1e90*/  LDC R14, c[0x0][0xb20] ;  /* 0x0002c800ff0e7b82 */ /* 0x000eb00000000800 */
[----:B------:R-:W3:Y:S01]  /*1ea0*/  LDC R15, c[0x0][0xb0c] ;  /* 0x0002c300ff0f7b82 */ /* 0x000ee20000000800 */
[----:B----4-:R-:W-:Y:S01]  /*1eb0*/  IMAD.HI.U32 R19, R0, R5, RZ ;  /* 0x0000000500137227 */ /* 0x010fe200078e00ff */
[----:B------:R-:W-:-:S03]  /*1ec0*/  ISETP.NE.AND P0, PT, R4, 0x1, PT ;  /* 0x000000010400780c */ /* 0x000fc60003f05270 */
[----:B------:R-:W-:-:S03]  /*1ed0*/  IMAD.HI.U32 R5, R9, R5, RZ ;  /* 0x0000000509057227 */ /* 0x000fc600078e00ff */
[----:B------:R-:W4:Y:S01]  /*1ee0*/  LDC.64 R2, c[0x0][0xb28] ;  /* 0x0002ca00ff027b82 */ /* 0x000f220000000a00 */
[----:B-1----:R-:W-:-:S04]  /*1ef0*/  IMAD.HI.U32 R20, R8, R6, RZ ;  /* 0x0000000608147227 */ /* 0x002fc800078e00ff */
[----:B------:R-:W-:Y:S01]  /*1f00*/  IMAD.HI.U32 R21, R10, R6, RZ ;  /* 0x000000060a157227 */ /* 0x000fe200078e00ff */
[----:B------:R-:W-:Y:S02]  /*1f10*/  SHF.R.U32.HI R20, RZ, R7, R20 ;  /* 0x00000007ff147219 */ /* 0x000fe40000011614 */
[-C--:B--2---:R-:W-:Y:S02]  /*1f20*/  SHF.R.U32.HI R19, RZ, R14.reuse, R19 ;  /* 0x0000000eff137219 */ /* 0x084fe40000011613 */
[----:B------:R-:W-:Y:S02]  /*1f30*/  SHF.R.U32.HI R5, RZ, R14, R5 ;  /* 0x0000000eff057219 */ /* 0x000fe40000011605 */
[----:B------:R-:W-:Y:S02]  /*1f40*/  SEL R19, R0, R19, !P0 ;  /* 0x0000001300137207 */ /* 0x000fe40004000000 */
[----:B------:R-:W-:Y:S02]  /*1f50*/  SHF.R.U32.HI R21, RZ, R7, R21 ;  /* 0x00000007ff157219 */ /* 0x000fe40000011615 */
[----:B---3--:R-:W-:-:S02]  /*1f60*/  ISETP.NE.AND P1, PT, R15, 0x1, PT ;  /* 0x000000010f00780c */ /* 0x008fc40003f25270 */
[----:B------:R-:W-:Y:S02]  /*1f70*/  SEL R5, R9, R5, !P0 ;  /* 0x0000000509057207 */ /* 0x000fe40004000000 */
[----:B------:R-:W-:Y:S02]  /*1f80*/  SEL R20, R8, R20, !P1 ;  /* 0x0000001408147207 */ /* 0x000fe40004800000 */
[----:B------:R-:W-:Y:S01]  /*1f90*/  SEL R21, R10, R21, !P1 ;  /* 0x000000150a157207 */ /* 0x000fe20004800000 */
[----:B----4-:R-:W-:-:S04]  /*1fa0*/  IMAD.HI.U32 R18, R19, R2, RZ ;  /* 0x0000000213127227 */ /* 0x010fc800078e00ff */
        /* <DEDUP_REMOVED lines=10> */
[----:B------:R-:W-:-:S04]  /*2050*/  @!P0 IMAD.HI.U32 R7, R21, R2, RZ ;  /* 0x0000000215078227 */ /* 0x000fc800078e00ff */
[----:B------:R-:W-:Y:S01]  /*2060*/  IMAD.MOV R2, RZ, RZ, -R6 ;  /* 0x000000ffff027224 */ /* 0x000fe200078e0a06 */
[----:B------:R-:W-:Y:S02]  /*2070*/  @!P0 SHF.R.U32.HI R3, RZ, R3, R7 ;  /* 0x00000003ff038219 */ /* 0x000fe40000011607 */
[----:B------:R-:W-:Y:S01]  /*2080*/  IADD3 R7, PT, PT, -R5, RZ, RZ ;  /* 0x000000ff05077210 */ /* 0x000fe20007ffe1ff */
[----:B------:R-:W-:Y:S01]  /*2090*/  IMAD R2, R40, R2, R5 ;  /* 0x0000000228027224 */ /* 0x000fe200078e0205 */
        /* <DEDUP_REMOVED lines=10> */
.L_x_33:
[----:B------:R-:W1:Y:S02]  /*2140*/  LDCU UR8, c[0x0][0xb30] ;  /* 0x00016600ff0877ac */ /* 0x000e640008000800 */
[----:B-1----:R-:W-:-:S09]  /*2150*/  UISETP.NE.AND UP0, UPT, UR8, 0x1, UPT ;  /* 0x000000010800788c */ /* 0x002fd2000bf05270 */
[----:B------:R-:W-:Y:S05]  /*2160*/  BRA.U UP0, `(.L_x_34) ;  /* 0x0000000100407547 */ /* 0x000fea000b800000 */
[----:B------:R-:W1:Y:S08]  /*2170*/  LDC.64 R4, c[0x0][0xb10] ;  /* 0x0002c400ff047b82 */ /* 0x000e700000000a00 */
[----:B------:R-:W2:Y:S08]  /*2180*/  LDC.64 R2, c[0x0][0xb18] ;  /* 0x0002c600ff027b82 */ /* 0x000eb00000000a00 */
[----:B------:R-:W3:Y:S08]  /*2190*/  LDC R6, c[0x0][0xb20] ;  /* 0x0002c800ff067b82 */ /* 0x000ef00000000800 */
[----:B------:R-:W4:Y:S01]  /*21a0*/  LDC R7, c[0x0][0xb0c] ;  /* 0x0002c300ff077b82 */ /* 0x000f220000000800 */
[----:B-1----:R-:W-:-:S05]  /*21b0*/  IMAD.HI.U32 R4, R10, R4, RZ ;  /* 0x000000040a047227 */ /* 0x002fca00078e00ff */
[----:B------:R-:W-:Y:S01]  /*21c0*/  SHF.R.U32.HI R4, RZ, R5, R4 ;  /* 0x00000005ff047219 */ /* 0x000fe20000011604 */
[----:B--2---:R-:W-:Y:S01]  /*21d0*/  IMAD.HI.U32 R3, R9, R3, RZ ;  /* 0x0000000309037227 */ /* 0x004fe200078e00ff */
[----:B------:R-:W-:-:S04]  /*21e0*/  ISETP.NE.AND P0, PT, R2, 0x1, PT ;  /* 0x000000010200780c */ /* 0x000fc80003f05270 */
[----:B---3--:R-:W-:-:S04]  /*21f0*/  SHF.R.U32.HI R3, RZ, R6, R3 ;  /* 0x00000006ff037219 */ /* 0x008fc80000011603 */
[----:B------:R-:W-:Y:S02]  /*2200*/  SEL R3, R9, R3, !P0 ;  /* 0x0000000309037207 */ /* 0x000fe40004000000 */
[----:B----4-:R-:W-:-:S04]  /*2210*/  ISETP.NE.AND P1, PT, R7, 0x1, PT ;  /* 0x000000010700780c */ /* 0x010fc80003f25270 */
[----:B------:R-:W-:-:S05]  /*2220*/  SEL R4, R10, R4, !P1 ;  /* 0x000000040a047207 */ /* 0x000fca0004800000 */
[----:B------:R-:W-:Y:S02]  /*2230*/  IMAD.IADD R5, R3, 0x1, -R4 ;  /* 0x0000000103057824 */ /* 0x000fe400078e0a04 */
[----:B------:R-:W-:Y:S02]  /*2240*/  IMAD.IADD R3, R4, 0x1, -R3 ;  /* 0x0000000104037824 */ /* 0x000fe400078e0a03 */
[----:B------:R-:W-:Y:S02]  /*2250*/  IMAD R10, R5, R7, R10 ;  /* 0x00000007050a7224 */ /* 0x000fe400078e020a */
[----:B------:R-:W-:-:S07]  /*2260*/  IMAD R9, R3, R2, R9 ;  /* 0x0000000203097224 */ /* 0x000fce00078e0209 */
.L_x_34:
[----:B------:R-:W-:Y:S01]  /*2270*/  VIADD R16, R16, 0x1 ;  /* 0x0000000110107836 */ /* 0x000fe20000000000 */
[----:B------:R-:W-:Y:S01]  /*2280*/  PLOP3.LUT P1, PT, PT, PT, PT, 0x80, 0x8 ;  /* 0x000000000008781c */ /* 0x000fe20003f2f070 */
[----:B------:R-:W-:Y:S02]  /*2290*/  IMAD.IADD R15, R10, 0x1, R87 ;  /* 0x000000010a0f7824 */ /* 0x000fe400078e0257 */
[----:B------:R-:W-:Y:S01]  /*22a0*/  IMAD.IADD R14, R9, 0x1, R86 ;  /* 0x00000001090e7824 */ /* 0x000fe200078e0256 */
[----:B------:R-:W-:-:S04]  /*22b0*/  ISETP.NE.AND P0, PT, R16, 0x2, PT ;  /* 0x000000021000780c */ /* 0x000fc80003f05270 */
[----:B------:R-:W-:Y:S02]  /*22c0*/  SEL R2, RZ, 0x1, P0 ;  /* 0x00000001ff027807 */ /* 0x000fe40000000000 */
[----:B------:R-:W-:Y:S02]  /*22d0*/  SEL R16, R16, RZ, P0 ;  /* 0x000000ff10107207 */ /* 0x000fe40000000000 */
[----:B------:R-:W-:Y:S01]  /*22e0*/  LOP3.LUT R13, R13, R2, RZ, 0x3c, !PT ;  /* 0x000000020d0d7212 */ /* 0x000fe200078e3cff */
[----:B------:R-:W-:Y:S06]  /*22f0*/  @P2 BRA `(.L_x_35) ;  /* 0xfffffff000a02947 */ /* 0x000fec000383ffff */
[----:B------:R-:W-:Y:S01]  /*2300*/  UIADD3 UR4, UPT, UPT, UR4, 0x30, URZ ;  /* 0x0000003004047890 */ /* 0x000fe2000fffe0ff */
[----:B------:R-:W-:-:S03]  /*2310*/  SHF.L.U32 R2, R17, 0x1f, RZ ;  /* 0x0000001f11027819 */ /* 0x000fc600000006ff */
[----:B------:R-:W-:-:S09]  /*2320*/  ULEA UR5, UR6, UR4, 0x3 ;  /* 0x0000000406057291 */ /* 0x000fd2000f8e18ff */
[----:B------:R-:W1:Y:S02]  /*2330*/  SYNCS.PHASECHK.TRANS64.TRYWAIT P0, [UR5], R2 ;  /* 0x00000002ff0075a7 */ /* 0x000e640008001105 */
[----:B-1----:R-:W-:Y:S05]  /*2340*/  @!P0 BRA `(.L_x_36) ;  /* 0x0000006c00008947 */ /* 0x002fea0003800000 */
.L_x_138:
[----:B------:R-:W-:-:S04]  /*2350*/  UIADD3 UR6, UPT, UPT, UR6, 0x1, URZ ;  /* 0x0000000106067890 */ /* 0x000fc8000fffe0ff */
[----:B------:R-:W-:-:S04]  /*2360*/  UISETP.NE.AND UP0, UPT, UR6, 0x6, UPT ;  /* 0x000000060600788c */ /* 0x000fc8000bf05270 */
[----:B------:R-:W-:Y:S02]  /*2370*/  USEL UR7, URZ, 0x1, UP0 ;  /* 0x00000001ff077887 */ /* 0x000fe40008000000 */
[----:B------:R-:W-:-:S04]  /*2380*/  USEL UR6, UR6, URZ, UP0 ;  /* 0x000000ff06067287 */ /* 0x000fc80008000000 */
[----:B------:R-:W-:Y:S01]  /*2390*/  ULEA UR5, UR6, UR4, 0x3 ;  /* 0x0000000406057291 */ /* 0x000fe2000f8e18ff */
[----:B-1----:R-:W-:-:S04]  /*23a0*/  LOP3.LUT R2, R17, UR7, RZ, 0x3c, !PT ;  /* 0x0000000711027c12 */ /* 0x002fc8000f8e3cff */
[----:B------:R-:W-:-:S04]  /*23b0*/  SHF.L.U32 R3, R2, 0x1f, RZ ;  /* 0x0000001f02037819 */ /* 0x000fc800000006ff */
[----:B------:R-:W1:Y:S02]  /*23c0*/  SYNCS.PHASECHK.TRANS64.TRYWAIT P0, [UR5], R3 ;  /* 0x00000003ff0075a7 */ /* 0x000e640008001105 */
[----:B-1----:R-:W-:Y:S05]  /*23d0*/  @!P0 BRA `(.L_x_37) ;  /* 0x0000006800f48947 */ /* 0x002fea0003800000 */
.L_x_140:
[----:B------:R-:W-:-:S04]  /*23e0*/  UIADD3 UR6, UPT, UPT, UR6, 0x1, URZ ;  /* 0x0000000106067890 */ /* 0x000fc8000fffe0ff */
[----:B------:R-:W-:-:S04]  /*23f0*/  UISETP.NE.AND UP0, UPT, UR6, 0x6, UPT ;  /* 0x000000060600788c */ /* 0x000fc8000bf05270 */
[----:B------:R-:W-:Y:S02]  /*2400*/  USEL UR7, URZ, 0x1, UP0 ;  /* 0x00000001ff077887 */ /* 0x000fe40008000000 */
[----:B------:R-:W-:-:S04]  /*2410*/  USEL UR6, UR6, URZ, UP0 ;  /* 0x000000ff06067287 */ /* 0x000fc80008000000 */
[----:B------:R-:W-:Y:S01]  /*2420*/  ULEA UR5, UR6, UR4, 0x3 ;  /* 0x0000000406057291 */ /* 0x000fe2000f8e18ff */
[----:B------:R-:W-:-:S04]  /*2430*/  LOP3.LUT R2, R2, UR7, RZ, 0x3c, !PT ;  /* 0x0000000702027c12 */ /* 0x000fc8000f8e3cff */
[----:B-1----:R-:W-:-:S04]  /*2440*/  SHF.L.U32 R3, R2, 0x1f, RZ ;  /* 0x0000001f02037819 */ /* 0x002fc800000006ff */
[----:B------:R-:W1:Y:S02]  /*2450*/  SYNCS.PHASECHK.TRANS64.TRYWAIT P0, [UR5], R3 ;  /* 0x00000003ff0075a7 */ /* 0x000e640008001105 */
[----:B-1----:R-:W-:Y:S05]  /*2460*/  @!P0 BRA `(.L_x_38) ;  /* 0x0000006800e88947 */ /* 0x002fea0003800000 */
.L_x_142:
        /* <DEDUP_REMOVED lines=9> */
.L_x_144:
        /* <DEDUP_REMOVED lines=9> */
.L_x_146:
[----:B------:R-:W-:-:S04]  /*2590*/  UIADD3 UR6, UPT, UPT, UR6, 0x1, URZ ;  /* 0x0000000106067890 */ /* 0x000fc8000fffe0ff */
[----:B------:R-:W-:-:S04]  /*25a0*/  UISETP.NE.AND UP0, UPT, UR6, 0x6, UPT ;  /* 0x000000060600788c */ /* 0x000fc8000bf05270 */
[----:B------:R-:W-:Y:S02]  /*25b0*/  USEL UR5, URZ, 0x1, UP0 ;  /* 0x00000001ff057887 */ /* 0x000fe40008000000 */
[----:B------:R-:W-:-:S04]  /*25c0*/  USEL UR6, UR6, URZ, UP0 ;  /* 0x000000ff06067287 */ /* 0x000fc80008000000 */
[----:B------:R-:W-:Y:S01]  /*25d0*/  ULEA UR6, UR6, UR4, 0x3 ;  /* 0x0000000406067291 */ /* 0x000fe2000f8e18ff */
[----:B------:R-:W-:-:S04]  /*25e0*/  LOP3.LUT R2, R2, UR5, RZ, 0x3c, !PT ;  /* 0x0000000502027c12 */ /* 0x000fc8000f8e3cff */
[----:B------:R-:W-:Y:S01]  /*25f0*/  SHF.L.U32 R2, R2, 0x1f, RZ ;  /* 0x0000001f02027819 */ /* 0x000fe200000006ff */
[----:B-1--4-:R-:W-:-:S07]  /*2600*/  IMAD.U32 R0, RZ, RZ, UR6 ;  /* 0x00000006ff007e24 */ /* 0x012fce000f8e00ff */
.L_x_41:
[----:B-1----:R1:W2:Y:S02]  /*2610*/  SYNCS.PHASECHK.TRANS64.TRYWAIT P0, [R0+URZ], R2 ;  /* 0x00000002000075a7 */ /* 0x0022a400080011ff */
[----:B--2---:R-:W-:Y:S05]  /*2620*/  @!P0 NANOSLEEP.SYNCS 0x989680 ;  /* 0x009896800000895d */ /* 0x004fea0003900000 */
[----:B------:R-:W2:Y:S02]  /*2630*/  @!P0 SYNCS.PHASECHK.TRANS64 P0, [R0+URZ], R2 ;  /* 0x00000002000085a7 */ /* 0x000ea400080010ff */
[----:B--2---:R-:W-:Y:S05]  /*2640*/  @P0 EXIT ;  /* 0x000000000000094d */ /* 0x004fea0003800000 */
[----:B------:R-:W-:Y:S05]  /*2650*/  BRA `(.L_x_41) ;  /* 0xfffffffc00ec7947 */ /* 0x000fea000383ffff */
.L_x_17:
[----:B------:R-:W-:-:S04]  /*2660*/  UISETP.NE.AND UP1, UPT, UR37, URZ, UPT ;  /* 0x000000ff2500728c */ /* 0x000fc8000bf25270 */
[----:B------:R-:W-:-:S09]  /*2670*/  UISETP.NE.OR UP1, UPT, UR8, 0x1, UP1 ;  /* 0x000000010800788c */ /* 0x000fd20008f25670 */
[----:B------:R-:W-:Y:S05]  /*2680*/  BRA.U UP1, `(.L_x_42) ;  /* 0x0000000501487547 */ /* 0x000fea000b800000 */
[----:B------:R-:W-:Y:S01]  /*2690*/  ISETP.NE.AND P2, PT, R2, RZ, PT ;  /* 0x000000ff0200720c */ /* 0x000fe20003f45270 */
[----:B------:R-:W-:Y:S01]  /*26a0*/  IMAD.MOV.U32 R12, RZ, RZ, 0x1 ;  /* 0x00000001ff0c7424 */ /* 0x000fe200078e00ff */
[----:B------:R-:W-:Y:S02]  /*26b0*/  CS2R R10, SRZ ;  /* 0x00000000000a7805 */ /* 0x000fe4000001ff00 */
[----:B------:R-:W-:Y:S01]  /*26c0*/  CS2R R8, SRZ ;  /* 0x0000000000087805 */ /* 0x000fe2000001ff00 */
[----:B------:R-:W-:Y:S01]  /*26d0*/  UMOV UR4, 0x400 ;  /* 0x0000040000047882 */ /* 0x000fe20000000000 */
[----:B------:R-:W-:Y:S01]  /*26e0*/  UMOV UR6, URZ ;  /* 0x000000ff00067c82 */ /* 0x000fe20008000000 */
[----:B------:R-:W-:-:S12]  /*26f0*/  ULEA UR37, UR37, UR4, 0x18 ;  /* 0x0000000425257291 */ /* 0x000fd8000f8ec0ff */
.L_x_46:
[----:B------:R-:W-:Y:S02]  /*2700*/  LEA R0, R8, UR37, 0x3 ;  /* 0x0000002508007c11 */ /* 0x000fe4000f8e18ff */
[----:B------:R-:W-:-:S03]  /*2710*/  SHF.L.U32 R4, R9, 0x1f, RZ ;  /* 0x0000001f09047819 */ /* 0x000fc600000006ff */
[----:B------:R-:W-:Y:S01]  /*2720*/  VIADD R5, R0, 0x120 ;  /* 0x0000012000057836 */ /* 0x000fe20000000000 */
[----:B------:R-:W1:Y:S02]  /*2730*/  SYNCS.PHASECHK.TRANS64.TRYWAIT P0, [R0+URZ+0x110], R4 ;  /* 0x00011004000075a7 */ /* 0x000e6400080011ff */
[----:B-1----:R-:W-:Y:S05]  /*2740*/  @!P0 BRA `(.L_x_43) ;  /* 0x0000006800788947 */ /* 0x002fea0003800000 */
.L_x_147:
[----:B------:R-:W-:Y:S01]  /*2750*/  ULEA UR5, UR6, UR37, 0x3 ;  /* 0x0000002506057291 */ /* 0x000fe2000f8e18ff */
[----:B-1----:R-:W-:Y:S01]  /*2760*/  PRMT R0, RZ, 0x654, R5 ;  /* 0x00000654ff007816 */ /* 0x002fe20000000005 */
[----:B------:R-:W-:Y:S01]  /*2770*/  @!P2 IMAD.MOV.U32 R4, RZ, RZ, 0x10 ;  /* 0x00000010ff04a424 */ /* 0x000fe200078e00ff */
[----:B------:R-:W-:Y:S01]  /*2780*/  SHF.L.U32 R5, R12, 0x1f, RZ ;  /* 0x0000001f0c057819 */ /* 0x000fe200000006ff */
[----:B------:R-:W-:Y:S01]  /*2790*/  UIADD3 UR4, UPT, UPT, UR5, 0xb0, URZ ;  /* 0x000000b005047890 */ /* 0x000fe2000fffe0ff */
[----:B------:R1:W-:Y:S05]  /*27a0*/  SYNCS.ARRIVE.TRANS64.RED.A1T0 RZ, [R0+URZ], RZ ;  /* 0x000000ff00ff79a7 */ /* 0x0003ea00081004ff */
[----:B------:R-:W-:Y:S01]  /*27b0*/  IMAD.U32 R6, RZ, RZ, UR4 ;  /* 0x00000004ff067e24 */ /* 0x000fe2000f8e00ff */
[----:B------:R-:W2:Y:S04]  /*27c0*/  SYNCS.PHASECHK.TRANS64.TRYWAIT P0, [UR5+0xc0], R5 ;  /* 0x0000c005ff0075a7 */ /* 0x000ea80008001105 */
[----:B------:R-:W-:Y:S01]  /*27d0*/  PRMT R6, R2, 0x654, R6 ;  /* 0x0000065402067816 */ /* 0x000fe20000000006 */
[----:B-12---:R-:W-:Y:S06]  /*27e0*/  @!P0 BRA `(.L_x_44) ;  /* 0x0000006800648947 */ /* 0x006fec0003800000 */
.L_x_149:
[----:B------:R-:W-:Y:S01]  /*27f0*/  ULEA UR4, UR6, UR37, 0x4 ;  /* 0x0000002506047291 */ /* 0x000fe2000f8e20ff */
[----:B------:R-:W-:Y:S01]  /*2800*/  SEL R3, R6, R3, !P2 ;  /* 0x0000000306037207 */ /* 0x000fe20005000000 */
[----:B------:R-:W-:Y:S01]  /*2810*/  UIADD3 UR5, UPT, UPT, UR5, 0xb0, URZ ;  /* 0x000000b005057890 */ /* 0x000fe2000fffe0ff */
[----:B-1----:R-:W-:Y:S01]  /*2820*/  LEA R0, R11, UR37, 0x3 ;  /* 0x000000250b007c11 */ /* 0x002fe2000f8e18ff */
[----:B------:R-:W-:Y:S01]  /*2830*/  UIADD3 UR4, UPT, UPT, UR4, 0x140, URZ ;  /* 0x0000014004047890 */ /* 0x000fe2000fffe0ff */
[----:B------:R1:W-:Y:S01]  /*2840*/  @!P2 SYNCS.ARRIVE.TRANS64.RED RZ, [R3+URZ], R4 ;  /* 0x0000000403ffa9a7 */ /* 0x0003e200080004ff */
[----:B------:R-:W-:Y:S01]  /*2850*/  UIADD3 UR6, UPT, UPT, UR6, 0x1, URZ ;  /* 0x0000000106067890 */ /* 0x000fe2000fffe0ff */
[----:B------:R-:W-:-:S03]  /*2860*/  VIADD R8, R8, 0x1 ;  /* 0x0000000108087836 */ /* 0x000fc60000000000 */
[----:B------:R-:W-:Y:S02]  /*2870*/  UISETP.NE.AND UP0, UPT, UR6, 0x2, UPT ;  /* 0x000000020600788c */ /* 0x000fe4000bf05270 */
[----:B------:R-:W-:Y:S01]  /*2880*/  ISETP.NE.AND P0, PT, R8, 0x2, PT ;  /* 0x000000020800780c */ /* 0x000fe20003f05270 */
[----:B------:R-:W-:Y:S06]  /*2890*/  UGETNEXTWORKID.BROADCAST [UR4], [UR5] ;  /* 0x00000000040073ca */ /* 0x000fec0008000100 */
[----:B------:R-:W-:Y:S02]  /*28a0*/  USEL UR4, URZ, 0x1, UP0 ;  /* 0x00000001ff047887 */ /* 0x000fe40008000000 */
[----:B------:R-:W-:-:S04]  /*28b0*/  USEL UR6, UR6, URZ, UP0 ;  /* 0x000000ff06067287 */ /* 0x000fc80008000000 */
[----:B------:R-:W-:Y:S02]  /*28c0*/  LOP3.LUT R12, R12, UR4, RZ, 0x3c, !PT ;  /* 0x000000040c0c7c12 */ /* 0x000fe4000f8e3cff */
[----:B-1----:R-:W-:-:S04]  /*28d0*/  SHF.L.U32 R4, R10, 0x1f, RZ ;  /* 0x0000001f0a047819 */ /* 0x002fc800000006ff */
[----:B------:R-:W1:Y:S02]  /*28e0*/  SYNCS.PHASECHK.TRANS64.TRYWAIT P1, [R0+URZ+0xb0], R4 ;  /* 0x0000b004000075a7 */ /* 0x000e6400080211ff */
[----:B-1----:R-:W-:Y:S05]  /*28f0*/  @!P1 BRA `(.L_x_45) ;  /* 0x0000006800389947 */ /* 0x002fea0003800000 */
.L_x_150:
[C---:B-1----:R-:W-:Y:S01]  /*2900*/  LEA R4, R11.reuse, UR37, 0x4 ;  /* 0x000000250b047c11 */ /* 0x042fe2000f8e20ff */
[----:B------:R-:W-:Y:S01]  /*2910*/  VIADD R0, R0, 0xc0 ;  /* 0x000000c000007836 */ /* 0x000fe20000000000 */
[----:B------:R-:W-:Y:S01]  /*2920*/  SEL R8, R8, RZ, P0 ;  /* 0x000000ff08087207 */ /* 0x000fe20000000000 */
[----:B------:R-:W-:-:S03]  /*2930*/  VIADD R11, R11, 0x1 ;  /* 0x000000010b0b7836 */ /* 0x000fc60000000000 */
[----:B------:R-:W1:Y:S01]  /*2940*/  LDS.128 R4, [R4+0x140] ;  /* 0x0001400004047984 */ /* 0x000e620000000c00 */
[----:B------:R-:W-:Y:S02]  /*2950*/  PRMT R0, RZ, 0x654, R0 ;  /* 0x00000654ff007816 */ /* 0x000fe40000000000 */
[C---:B------:R-:W-:Y:S01]  /*2960*/  ISETP.NE.AND P1, PT, R11.reuse, 0x2, PT ;  /* 0x000000020b00780c */ /* 0x040fe20003f25270 */
[----:B------:R-:W-:Y:S01]  /*2970*/  @!PT LDS RZ, [RZ] ;  /* 0x00000000fffff984 */ /* 0x000fe20000000800 */
[----:B------:R-:W-:Y:S01]  /*2980*/  @!PT LDS RZ, [RZ] ;  /* 0x00000000fffff984 */ /* 0x000fe20000000800 */
[----:B------:R-:W-:Y:S01]  /*2990*/  @!PT LDS RZ, [RZ] ;  /* 0x00000000fffff984 */ /* 0x000fe20000000800 */
[----:B------:R-:W-:Y:S01]  /*29a0*/  @!PT LDS RZ, [RZ] ;  /* 0x00000000fffff984 */ /* 0x000fe20000000800 */
[----:B------:R2:W-:Y:S06]  /*29b0*/  MEMBAR.ALL.CTA ;  /* 0x0000000000007992 */ /* 0x0005ec0000008000 */
[----:B--2---:R-:W2:Y:S01]  /*29c0*/  FENCE.VIEW.ASYNC.S ;  /* 0x00000000000073c6 */ /* 0x004ea20000000000 */
[----:B------:R-:W-:Y:S01]  /*29d0*/  SEL R11, R11, RZ, P1 ;  /* 0x000000ff0b0b7207 */ /* 0x000fe20000800000 */
[----:B--2---:R2:W-:Y:S01]  /*29e0*/  SYNCS.ARRIVE.TRANS64.RED.A1T0 RZ, [R0+URZ], RZ ;  /* 0x000000ff00ff79a7 */ /* 0x0045e200081004ff */
[----:B-1----:R-:W-:-:S02]  /*29f0*/  LOP3.LUT P3, RZ, R6, 0x1, RZ, 0xc0, !PT ;  /* 0x0000000106ff7812 */ /* 0x002fc4000786c0ff */
[----:B------:R-:W-:-:S04]  /*2a00*/  SEL R4, RZ, 0x1, P1 ;  /* 0x00000001ff047807 */ /* 0x000fc80000800000 */
[----:B------:R-:W-:Y:S02]  /*2a10*/  LOP3.LUT R10, R10, R4, RZ, 0x3c, !PT ;  /* 0x000000040a0a7212 */ /* 0x000fe400078e3cff */
[----:B--2---:R-:W-:-:S04]  /*2a20*/  SEL R0, RZ, 0x1, P0 ;  /* 0x00000001ff007807 */ /* 0x004fc80000000000 */
[----:B------:R-:W-:Y:S01]  /*2a30*/  LOP3.LUT R9, R9, R0, RZ, 0x3c, !PT ;  /* 0x0000000009097212 */ /* 0x000fe200078e3cff */
[----:B------:R-:W-:Y:S06]  /*2a40*/  @P3 BRA `(.L_x_46) ;  /* 0xfffffffc002c3947 */ /* 0x000fec000383ffff */
[----:B------:R-:W-:Y:S01]  /*2a50*/  ULEA UR5, UR6, UR37, 0x3 ;  /* 0x0000002506057291 */ /* 0x000fe2000f8e18ff */
[----:B------:R-:W-:-:S08]  /*2a60*/  SHF.L.U32 R2, R12, 0x1f, RZ ;  /* 0x0000001f0c027819 */ /* 0x000fd000000006ff */
[----:B------:R-:W1:Y:S02]  /*2a70*/  SYNCS.PHASECHK.TRANS64 P0, [UR5+0xc0], R2 ;  /* 0x0000c002ff0075a7 */ /* 0x000e640008001005 */
[----:B-1----:R-:W-:Y:S05]  /*2a80*/  @P0 BRA `(.L_x_47) ;  /* 0x0000000000080947 */ /* 0x002fea0003800000 */
[----:B------:R-:W1:Y:S02]  /*2a90*/  SYNCS.PHASECHK.TRANS64.TRYWAIT P0, [UR5+0xc0], R2 ;  /* 0x0000c002ff0075a7 */ /* 0x000e640008001105 */
[----:B-1----:R-:W-:Y:S05]  /*2aa0*/  @!P0 BRA `(.L_x_48) ;  /* 0x0000006400e08947 */ /* 0x002fea0003800000 */
.L_x_47:
[----:B------:R-:W-:-:S04]  /*2ab0*/  UIADD3 UR4, UPT, UPT, UR6, 0x1, URZ ;  /* 0x0000000106047890 */ /* 0x000fc8000fffe0ff */
[----:B------:R-:W-:-:S04]  /*2ac0*/  UISETP.NE.AND UP0, UPT, UR4, 0x2, UPT ;  /* 0x000000020400788c */ /* 0x000fc8000bf05270 */
[----:B------:R-:W-:Y:S02]  /*2ad0*/  USEL UR7, URZ, 0x1, UP0 ;  /* 0x00000001ff077887 */ /* 0x000fe40008000000 */
[----:B------:R-:W-:-:S04]  /*2ae0*/  USEL UR4, UR4, URZ, UP0 ;  /* 0x000000ff04047287 */ /* 0x000fc80008000000 */
[----:B------:R-:W-:Y:S01]  /*2af0*/  ULEA UR4, UR4, UR37, 0x3 ;  /* 0x0000002504047291 */ /* 0x000fe2000f8e18ff */
[----:B-1----:R-:W-:-:S04]  /*2b00*/  LOP3.LUT R2, R12, UR7, RZ, 0x3c, !PT ;  /* 0x000000070c027c12 */ /* 0x002fc8000f8e3cff */
[----:B------:R-:W-:-:S04]  /*2b10*/  SHF.L.U32 R0, R2, 0x1f, RZ ;  /* 0x0000001f02007819 */ /* 0x000fc800000006ff */
[----:B------:R-:W1:Y:S02]  /*2b20*/  SYNCS.PHASECHK.TRANS64 P0, [UR4+0xc0], R0 ;  /* 0x0000c000ff0075a7 */ /* 0x000e640008001004 */
[----:B-1----:R-:W-:Y:S05]  /*2b30*/  @P0 EXIT ;  /* 0x000000000000094d */ /* 0x002fea0003800000 */
[----:B------:R-:W-:Y:S02]  /*2b40*/  SHF.L.U32 R2, R2, 0x1f, RZ ;  /* 0x0000001f02027819 */ /* 0x000fe400000006ff */
[----:B------:R-:W-:-:S07]  /*2b50*/  MOV R0, UR4 ;  /* 0x0000000400007c02 */ /* 0x000fce0008000f00 */
.L_x_49:
[----:B-1----:R1:W2:Y:S02]  /*2b60*/  SYNCS.PHASECHK.TRANS64.TRYWAIT P0, [R0+URZ+0xc0], R2 ;  /* 0x0000c002000075a7 */ /* 0x0022a400080011ff */
[----:B--2---:R-:W-:Y:S05]  /*2b70*/  @!P0 NANOSLEEP.SYNCS 0x989680 ;  /* 0x009896800000895d */ /* 0x004fea0003900000 */
[----:B------:R-:W2:Y:S02]  /*2b80*/  @!P0 SYNCS.PHASECHK.TRANS64 P0, [R0+URZ+0xc0], R2 ;  /* 0x0000c002000085a7 */ /* 0x000ea400080010ff */
[----:B--2---:R-:W-:Y:S05]  /*2b90*/  @P0 EXIT ;  /* 0x000000000000094d */ /* 0x004fea0003800000 */
[----:B------:R-:W-:Y:S05]  /*2ba0*/  BRA `(.L_x_49) ;  /* 0xfffffffc00ec7947 */ /* 0x000fea000383ffff */
.L_x_42:
[----:B------:R-:W-:-:S09]  /*2bb0*/  UISETP.NE.AND UP1, UPT, UR8, URZ, UPT ;  /* 0x000000ff0800728c */ /* 0x000fd2000bf25270 */
[----:B------:R-:W-:Y:S05]  /*2bc0*/  BRA.U UP1, `(.L_x_50) ;  /* 0x0000000d01b47547 */ /* 0x000fea000b800000 */
[----:B------:R-:W-:Y:S01]  /*2bd0*/  UMOV UR4, 0x40 ;  /* 0x0000004000047882 */ /* 0x000fe20000000000 */
[----:B------:R-:W-:Y:S01]  /*2be0*/  NOP ;  /* 0x0000000000007918 */ /* 0x000fe20000000000 */
[----:B------:R-:W-:Y:S01]  /*2bf0*/  ULEA UR4, UR37, UR4, 0x18 ;  /* 0x0000000425047291 */ /* 0x000fe2000f8ec0ff */
[----:B------:R-:W-:Y:S02]  /*2c00*/  UMOV UR5, 0x400 ;  /* 0x0000040000057882 */ /* 0x000fe40000000000 */
[----:B------:R-:W-:-:S06]  /*2c10*/  ULEA UR37, UR37, UR5, 0x18 ;  /* 0x0000000525257291 */ /* 0x000fcc000f8ec0ff */
[----:B------:R-:W1:Y:S02]  /*2c20*/  LDS.U8 R0, [UR4+0x1c] ;  /* 0x00001c04ff007984 */ /* 0x000e640008000000 */
[----:B-1----:R-:W-:-:S13]  /*2c30*/  ISETP.NE.AND P0, PT, R0, RZ, PT ;  /* 0x000000ff0000720c */ /* 0x002fda0003f05270 */
[----:B------:R-:W-:Y:S05]  /*2c40*/  @P0 BRA `(.L_x_51) ;  /* 0x0000000000580947 */ /* 0x000fea0003800000 */
[----:B------:R-:W-:-:S13]  /*2c50*/  ELECT P0, URZ, PT ;  /* 0x0000000000ff782f */ /* 0x000fda0003800000 */
[----:B------:R-:W-:Y:S05]  /*2c60*/  @!P0 BRA `(.L_x_52) ;  /* 0x0000000000608947 */ /* 0x000fea0003800000 */
[----:B------:R-:W-:Y:S01]  /*2c70*/  UMOV UR5, 0x10 ;  /* 0x0000001000057882 */ /* 0x000fe20000000000 */
[----:B------:R-:W-:Y:S01]  /*2c80*/  HFMA2 R0, -RZ, RZ, 0, 5.9604644775390625e-08 ;  /* 0x00000001ff007431 */ /* 0x000fe200000001ff */
[----:B------:R-:W-:-:S03]  /*2c90*/  MOV R2, 0xffff ;  /* 0x0000ffff00027802 */ /* 0x000fc60000000f00 */
[----:B------:R-:W-:Y:S04]  /*2ca0*/  DEPBAR.LE SB1, 0x36 ;  /* 0x00009d800000791a */ /* 0x000fe80000000000 */
[----:B------:R-:W1:Y:S02]  /*2cb0*/  UTCATOMSWS.FIND_AND_SET.ALIGN UP0, UR5, UR5 ;  /* 0x00000005000575e3 */ /* 0x000e640008000800 */
[----:B-1----:R-:W-:Y:S01]  /*2cc0*/  MOV R3, UR5 ;  /* 0x0000000500037c02 */ /* 0x002fe20008000f00 */
[----:B------:R-:W-:Y:S06]  /*2cd0*/  BRA.U UP0, `(.L_x_53) ;  /* 0x0000000100187547 */ /* 0x000fec000b800000 */
.L_x_54:
[----:B------:R-:W-:Y:S05]  /*2ce0*/  NANOSLEEP 0x64 ;  /* 0x000000640000795d */ /* 0x000fea0003800000 */
[----:B------:R-:W-:-:S05]  /*2cf0*/  UMOV UR5, 0x10 ;  /* 0x0000001000057882 */ /* 0x000fca0000000000 */
[----:B------:R-:W-:Y:S04]  /*2d00*/  DEPBAR.LE SB1, 0x36 ;  /* 0x00009d800000791a */ /* 0x000fe80000000000 */
[----:B------:R-:W1:Y:S02]  /*2d10*/  UTCATOMSWS.FIND_AND_SET.ALIGN UP0, UR5, UR5 ;  /* 0x00000005000575e3 */ /* 0x000e640008000800 */
[----:B-1----:R-:W-:Y:S01]  /*2d20*/  MOV R3, UR5 ;  /* 0x0000000500037c02 */ /* 0x002fe20008000f00 */
[----:B------:R-:W-:Y:S05]  /*2d30*/  BRA.U !UP0, `(.L_x_54) ;  /* 0xfffffffd08e87547 */ /* 0x000fea000b83ffff */
.L_x_53:
[-C--:B------:R-:W-:Y:S02]  /*2d40*/  SHF.L.U32 R2, R2, R3.reuse, RZ ;  /* 0x0000000302027219 */ /* 0x080fe400000006ff */
[----:B------:R-:W-:Y:S01]  /*2d50*/  SHF.L.U32 R0, R0, R3, RZ ;  /* 0x0000000300007219 */ /* 0x000fe200000006ff */
[----:B------:R-:W-:Y:S02]  /*2d60*/  IMAD.SHL.U32 R3, R3, 0x20, RZ ;  /* 0x0000002003037824 */ /* 0x000fe400078e00ff */
[----:B------:R1:W-:Y:S04]  /*2d70*/  ATOMS.OR RZ, [UR4+0x14], R2 ;  /* 0x00001402ffff798c */ /* 0x0003e8000b000004 */
[----:B------:R1:W-:Y:S04]  /*2d80*/  ATOMS.OR RZ, [UR4+0x18], R0 ;  /* 0x00001800ffff798c */ /* 0x0003e8000b000004 */
[----:B------:R1:W-:Y:S01]  /*2d90*/  STS [UR37+0x160], R3 ;  /* 0x00016003ff007988 */ /* 0x0003e20008000825 */
[----:B------:R-:W-:Y:S05]  /*2da0*/  BRA `(.L_x_52) ;  /* 0x0000000000107947 */ /* 0x000fea0003800000 */
.L_x_51:
[----:B------:R-:W-:Y:S02]  /*2db0*/  MOV R0, 0xffffffff ;  /* 0xffffffff00007802 */ /* 0x000fe40000000f00 */
[----:B------:R-:W-:-:S03]  /*2dc0*/  MOV R2, 0x2df0 ;  /* 0x00002df000027802 */ /* 0x000fc60000000f00 */
[----:B------:R1:W-:Y:S04]  /*2dd0*/  STS [UR37+0x160], R0 ;  /* 0x00016000ff007988 */ /* 0x0003e80008000825 */
[----:B-1-3-5:R-:W-:Y:S05]  /*2de0*/  CALL.REL.NOINC `($__internal_1_$__cuda_sm10x_tcgen05_guardrail_trap_phase_invalid_during_alloc) ;  /* 0x0000006c00287944 */ /* 0x02afea0003c00000 */
.L_x_52:
[----:B------:R-:W-:Y:S05]  /*2df0*/  WARPSYNC.ALL ;  /* 0x0000000000007948 */ /* 0x000fea0003800000 */
[----:B------:R-:W2:Y:S01]  /*2e00*/  S2UR UR5, SR_CgaCtaId ;  /* 0x00000000000579c3 */ /* 0x000ea20000008800 */
[----:B------:R-:W-:Y:S01]  /*2e10*/  UMOV UR4, 0x400 ;  /* 0x0000040000047882 */ /* 0x000fe20000000000 */
[----:B------:R-:W-:-:S06]  /*2e20*/  NOP ;  /* 0x0000000000007918 */ /* 0x000fcc0000000000 */
[----:B------:R-:W-:Y:S06]  /*2e30*/  BAR.ARV 0x6, 0xa0 ;  /* 0x0182800000007b1d */ /* 0x000fec0000002000 */
[----:B------:R-:W4:Y:S01]  /*2e40*/  LDCU UR7, c[0x0][0x38c] ;  /* 0x00007180ff0777ac */ /* 0x000f220008000800 */
[----:B------:R-:W-:Y:S01]  /*2e50*/  IMAD.MOV.U32 R11, RZ, RZ, 0x1 ;  /* 0x00000001ff0b7424 */ /* 0x000fe200078e00ff */
[----:B------:R-:W-:Y:S01]  /*2e60*/  CS2R R8, SRZ ;  /* 0x0000000000087805 */ /* 0x000fe2000001ff00 */
[----:B------:R-:W-:Y:S01]  /*2e70*/  IMAD.MOV.U32 R10, RZ, RZ, RZ ;  /* 0x000000ffff0a7224 */ /* 0x000fe200078e00ff */
[----:B------:R-:W3:Y:S01]  /*2e80*/  LDCU UR6, c[0x0][0x38c] ;  /* 0x00007180ff0677ac */ /* 0x000ee20008000800 */
[----:B------:R-:W-:Y:S01]  /*2e90*/  UMOV UR15, URZ ;  /* 0x000000ff000f7c82 */ /* 0x000fe20008000000 */
[----:B------:R-:W-:Y:S01]  /*2ea0*/  UMOV UR14, URZ ;  /* 0x000000ff000e7c82 */ /* 0x000fe20008000000 */
[----:B--2---:R-:W-:Y:S01]  /*2eb0*/  ULEA UR5, UR5, UR4, 0x18 ;  /* 0x0000000405057291 */ /* 0x004fe2000f8ec0ff */
[----:B------:R-:W-:Y:S01]  /*2ec0*/  UMOV UR24, 0x0 ;  /* 0x0000000000187882 */ /* 0x000fe20000000000 */
[----:B------:R-:W-:-:S02]  /*2ed0*/  UMOV UR25, 0x8200010 ;  /* 0x0820001000197882 */ /* 0x000fc40000000000 */
[----:B------:R-:W-:Y:S02]  /*2ee0*/  UIADD3 UR10, UPT, UPT, UR5, 0x8400, URZ ;  /* 0x00008400050a7890 */ /* 0x000fe4000fffe0ff */
[----:B------:R-:W-:Y:S02]  /*2ef0*/  UIADD3 UR11, UPT, UPT, UR5, 0x20400, URZ ;  /* 0x00020400050b7890 */ /* 0x000fe4000fffe0ff */
[----:B----4-:R-:W-:Y:S01]  /*2f00*/  UIADD3 UR7, UPT, UPT, UR7, 0x3f, URZ ;  /* 0x0000003f07077890 */ /* 0x010fe2000fffe0ff */
[----:B-1----:R-:W1:Y:S01]  /*2f10*/  LDS R0, [UR5+0x160] ;  /* 0x00016005ff007984 */ /* 0x002e620008000800 */
[----:B------:R-:W-:Y:S02]  /*2f20*/  USHF.R.U32.HI UR10, URZ, 0x4, UR10 ;  /* 0x00000004ff0a7899 */ /* 0x000fe4000801160a */
[----:B------:R-:W-:Y:S02]  /*2f30*/  USHF.R.S32.HI UR4, URZ, 0x1f, UR7 ;  /* 0x0000001fff047899 */ /* 0x000fe40008011407 */
[----:B------:R-:W-:-:S02]  /*2f40*/  USHF.R.U32.HI UR11, URZ, 0x4, UR11 ;  /* 0x00000004ff0b7899 */ /* 0x000fc4000801160b */
[----:B------:R-:W-:Y:S02]  /*2f50*/  ULEA.HI UR4, UR4, UR7, URZ, 0x6 ;  /* 0x0000000704047291 */ /* 0x000fe4000f8f30ff */
[----:B------:R-:W-:Y:S02]  /*2f60*/  ULOP3.LUT UR10, UR10, 0x3fff, URZ, 0xc0, !UPT ;  /* 0x00003fff0a0a7892 */ /* 0x000fe4000f8ec0ff */
[----:B------:R-:W-:Y:S02]  /*2f70*/  USHF.R.S32.HI UR4, URZ, 0x6, UR4 ;  /* 0x00000006ff047899 */ /* 0x000fe40008011404 */
[----:B------:R-:W-:Y:S02]  /*2f80*/  ULOP3.LUT UR11, UR11, 0x3fff, URZ, 0xc0, !UPT ;  /* 0x00003fff0b0b7892 */ /* 0x000fe4000f8ec0ff */
[----:B------:R-:W-:Y:S01]  /*2f90*/  UISETP.LT.AND UP0, UPT, UR4, 0x1, UPT ;  /* 0x000000010400788c */ /* 0x000fe2000bf01270 */
[----:B------:R-:W-:Y:S01]  /*2fa0*/  UMOV UR22, 0x0 ;  /* 0x0000000000167882 */ /* 0x000fe20000000000 */
[----:B------:R-:W-:-:S02]  /*2fb0*/  UMOV UR23, 0x8200010 ;  /* 0x0820001000177882 */ /* 0x000fc40000000000 */
[----:B------:R-:W-:Y:S02]  /*2fc0*/  USEL UR9, UR4, 0x1, !UP0 ;  /* 0x0000000104097887 */ /* 0x000fe4000c000000 */
[----:B------:R-:W-:Y:S02]  /*2fd0*/  ULOP3.LUT UR10, UR10, 0x10000, URZ, 0xfc, !UPT ;  /* 0x000100000a0a7892 */ /* 0x000fe4000f8efcff */
[----:B------:R-:W-:Y:S02]  /*2fe0*/  ULOP3.LUT UR11, UR11, 0x10000, URZ, 0xfc, !UPT ;  /* 0x000100000b0b7892 */ /* 0x000fe4000f8efcff */
[----:B------:R-:W-:Y:S02]  /*2ff0*/  UIADD3 UR9, UPT, UPT, -UR9, URZ, URZ ;  /* 0x000000ff09097290 */ /* 0x000fe4000fffe1ff */
[----:B---3--:R-:W-:Y:S01]  /*3000*/  UISETP.GE.AND UP3, UPT, UR6, 0x1, UPT ;  /* 0x000000010600788c */ /* 0x008fe2000bf66270 */
[----:B------:R-:W-:Y:S01]  /*3010*/  UMOV UR20, 0x0 ;  /* 0x0000000000147882 */ /* 0x000fe20000000000 */
[----:B------:R-:W-:Y:S01]  /*3020*/  UMOV UR21, 0x8200010 ;  /* 0x0820001000157882 */ /* 0x000fe20000000000 */
[----:B------:R-:W-:Y:S01]  /*3030*/  UMOV UR18, 0x0 ;  /* 0x0000000000127882 */ /* 0x000fe20000000000 */
[----:B------:R-:W-:Y:S01]  /*3040*/  UMOV UR19, 0x8200010 ;  /* 0x0820001000137882 */ /* 0x000fe20000000000 */
[----:B-1----:R-:W-:-:S15]  /*3050*/  R2UR UR16, R0 ;  /* 0x00000000001072ca */ /* 0x002fde00000e0000 */
.L_x_61:
[----:B------:R-:W-:Y:S02]  /*3060*/  LEA R0, R10, UR5, 0x3 ;  /* 0x000000050a007c11 */ /* 0x000fe4000f8e18ff */
[----:B------:R-:W-:Y:S02]  /*3070*/  SHF.L.U32 R2, R9, 0x1f, RZ ;  /* 0x0000001f09027819 */ /* 0x000fe400000006ff */
[----:B------:R-:W-:Y:S01]  /*3080*/  PLOP3.LUT P0, PT, PT, PT, UP3, 0x80, 0x8 ;  /* 0x000000000008781c */ /* 0x000fe20003f0f038 */
[----:B------:R-:W-:Y:S01]  /*3090*/  VIADD R3, R0, 0xc0 ;  /* 0x000000c000037836 */ /* 0x000fe20000000000 */
[----:B-1----:R-:W1:Y:S02]  /*30a0*/  SYNCS.PHASECHK.TRANS64.TRYWAIT P1, [R0+URZ+0xb0], R2 ;  /* 0x0000b002000075a7 */ /* 0x002e6400080211ff */
[----:B-1-3--:R-:W-:Y:S09]  /*30b0*/  @!P1 BRA `(.L_x_55) ;  /* 0x0000006000749947 */ /* 0x00aff20003800000 */
.L_x_152:
[----:B------:R-:W-:Y:S01]  /*30c0*/  LEA R4, R10, UR5, 0x4 ;  /* 0x000000050a047c11 */ /* 0x000fe2000f8e20ff */
[----:B------:R-:W-:Y:S01]  /*30d0*/  @UP3 ULEA UR6, UR14, UR5, 0x3 ;  /* 0x000000050e063291 */ /* 0x000fe2000f8e18ff */
[----:B------:R-:W-:Y:S01]  /*30e0*/  PLOP3.LUT P2, PT, PT, PT, PT, 0x80, 0x8 ;  /* 0x000000000008781c */ /* 0x000fe20003f4f070 */
[----:B------:R-:W-:Y:S01]  /*30f0*/  ULEA UR7, UR15, UR5, 0x3 ;  /* 0x000000050f077291 */ /* 0x000fe2000f8e18ff */
[----:B------:R-:W-:Y:S01]  /*3100*/  PRMT R3, RZ, 0x654, R3 ;  /* 0x00000654ff037816 */ /* 0x000fe20000000003 */
[----:B------:R-:W-:Y:S01]  /*3110*/  ULEA UR8, UR15, UR16, 0x7 ;  /* 0x000000100f087291 */ /* 0x000fe2000f8e38ff */
[----:B------:R-:W2:Y:S01]  /*3120*/  LDS.128 R4, [R4+0x140] ;  /* 0x0001400004047984 */ /* 0x000ea20000000c00 */
[----:B-1----:R-:W-:Y:S02]  /*3130*/  @P0 SHF.L.U32 R2, R8, 0x1f, RZ ;  /* 0x0000001f08020819 */ /* 0x002fe400000006ff */
[----:B------:R-:W-:Y:S01]  /*3140*/  SHF.L.U32 R0, R11, 0x1f, RZ ;  /* 0x0000001f0b007819 */ /* 0x000fe200000006ff */
[----:B------:R-:W-:Y:S01]  /*3150*/  @!PT LDS RZ, [RZ] ;  /* 0x00000000fffff984 */ /* 0x000fe20000000800 */
[----:B------:R-:W-:Y:S01]  /*3160*/  @!PT LDS RZ, [RZ] ;  /* 0x00000000fffff984 */ /* 0x000fe20000000800 */
[----:B------:R-:W-:Y:S01]  /*3170*/  @!PT LDS RZ, [RZ] ;  /* 0x00000000fffff984 */ /* 0x000fe20000000800 */
[----:B------:R-:W-:Y:S01]  /*3180*/  @!PT LDS RZ, [RZ] ;  /* 0x00000000fffff984 */ /* 0x000fe20000000800 */
[----:B------:R1:W-:Y:S06]  /*3190*/  MEMBAR.ALL.CTA ;  /* 0x0000000000007992 */ /* 0x0003ec0000008000 */
[----:B-1----:R-:W1:Y:S02]  /*31a0*/  FENCE.VIEW.ASYNC.S ;  /* 0x00000000000073c6 */ /* 0x002e640000000000 */
[----:B-1----:R1:W-:Y:S01]  /*31b0*/  SYNCS.ARRIVE.TRANS64.RED.A1T0 RZ, [R3+URZ], RZ ;  /* 0x000000ff03ff79a7 */ /* 0x0023e200081004ff */
[----:B------:R1:W3:Y:S01]  /*31c0*/  @P0 SYNCS.PHASECHK.TRANS64.TRYWAIT P2, [UR6], R2 ;  /* 0x00000002ff0005a7 */ /* 0x0002e20008041106 */
[----:B--2---:R-:W-:Y:S01]  /*31d0*/  LOP3.LUT P1, RZ, R6, 0x1, RZ, 0xc0, !PT ;  /* 0x0000000106ff7812 */ /* 0x004fe2000782c0ff */
[----:B------:R-:W2:Y:S02]  /*31e0*/  SYNCS.PHASECHK.TRANS64.TRYWAIT P0, [UR7+0xf0], R0 ;  /* 0x0000f000ff0075a7 */ /* 0x000ea40008001107 */
[----:B-123--:R-:W-:Y:S10]  /*31f0*/  @!P0 BRA `(.L_x_56) ;  /* 0x0000006000388947 */ /* 0x00eff40003800000 */
.L_x_154:
[----:B------:R-:W-:Y:S01]  /*3200*/  IADD3 R10, PT, PT, R10, 0x1, RZ ;  /* 0x000000010a0a7810 */ /* 0x000fe20007ffe0ff */
[----:B------:R-:W-:Y:S06]  /*3210*/  BRA.U !UP3, `(.L_x_57) ;  /* 0x000000010bc07547 */ /* 0x000fec000b800000 */
[----:B------:R-:W-:Y:S01]  /*3220*/  UPLOP3.LUT UP4, UPT, UPT, UPT, UPT, 0x40, 0x4 ;  /* 0x000000000004789c */ /* 0x000fe20003f8e870 */
[----:B------:R-:W-:Y:S01]  /*3230*/  UMOV UR13, UR9 ;  /* 0x00000009000d7c82 */ /* 0x000fe20008000000 */
[----:B------:R-:W-:Y:S01]  /*3240*/  UMOV UR12, UR4 ;  /* 0x00000004000c7c82 */ /* 0x000fe20008000000 */
[----:B------:R-:W-:-:S08]  /*3250*/  UMOV UR17, UR14 ;  /* 0x0000000e00117c82 */ /* 0x000fd00008000000 */
.L_x_60:
[----:B------:R-:W-:Y:S02]  /*3260*/  UIADD3 UR13, UPT, UPT, UR13, 0x1, URZ ;  /* 0x000000010d0d7890 */ /* 0x000fe4000fffe0ff */
[----:B--2---:R-:W-:Y:S02]  /*3270*/  ULEA UR6, UR17, UR5, 0x3 ;  /* 0x0000000511067291 */ /* 0x004fe4000f8e18ff */
[----:B------:R-:W-:Y:S01]  /*3280*/  UISETP.NE.AND UP0, UPT, UR13, URZ, UPT ;  /* 0x000000ff0d00728c */ /* 0x000fe2000bf05270 */
[----:B---3--:R-:W-:Y:S10]  /*3290*/  @P2 BRA `(.L_x_58) ;  /* 0x00000000000c2947 */ /* 0x008ff40003800000 */
[----:B-1----:R-:W-:Y:S04]  /*32a0*/  SHF.L.U32 R2, R8, 0x1f, RZ ;  /* 0x0000001f08027819 */ /* 0x002fe800000006ff */
[----:B------:R-:W1:Y:S02]  /*32b0*/  SYNCS.PHASECHK.TRANS64.TRYWAIT P0, [UR6], R2 ;  /* 0x00000002ff0075a7 */ /* 0x000e640008001106 */
[----:B-1----:R-:W-:Y:S05]  /*32c0*/  @!P0 BRA `(.L_x_59) ;  /* 0x00000060001c8947 */ /* 0x002fea0003800000 */
.L_x_58:
[----:B------:R-:W-:Y:S01]  /*32d0*/  UISETP.NE.AND UP1, UPT, UR12, 0x1, UPT ;  /* 0x000000010c00788c */ /* 0x000fe2000bf25270 */
[----:B------:R-:W-:Y:S01]  /*32e0*/  PLOP3.LUT P2, PT, PT, PT, PT, 0x80, 0x8 ;  /* 0x000000000008781c */ /* 0x000fe20003f4f070 */
[----:B------:R-:W-:Y:S02]  /*32f0*/  UIADD3 UR14, UPT, UPT, UR17, 0x1, URZ ;  /* 0x00000001110e7890 */ /* 0x000fe4000fffe0ff */
[----:B------:R-:W-:Y:S02]  /*3300*/  ULEA UR28, UR17, UR11, 0xa ;  /* 0x0000000b111c7291 */ /* 0x000fe4000f8e50ff */
[----:B------:R-:W-:Y:S01]  /*3310*/  UISETP.NE.AND UP2, UPT, UR14, 0x6, UPT ;  /* 0x000000060e00788c */ /* 0x000fe2000bf45270 */
[----:B------:R-:W-:Y:S01]  /*3320*/  PLOP3.LUT P0, PT, PT, PT, UP1, 0x80, 0x8 ;  /* 0x000000000008781c */ /* 0x000fe20003f0f018 */
[----:B------:R-:W-:Y:S02]  /*3330*/  UIADD3 UR40, UPT, UPT, UR28, 0x2, URZ ;  /* 0x000000021c287890 */ /* 0x000fe4000fffe0ff */
[----:B------:R-:W-:Y:S02]  /*3340*/  USEL UR27, URZ, 0x1, UP2 ;  /* 0x00000001ff1b7887 */ /* 0x000fe40009000000 */
[----:B------:R-:W-:Y:S02]  /*3350*/  USEL UR14, UR14, URZ, UP2 ;  /* 0x000000ff0e0e7287 */ /* 0x000fe40009000000 */
[----:B------:R-:W-:Y:S02]  /*3360*/  UIADD3 UR36, UPT, UPT, UR28, 0x4, URZ ;  /* 0x000000041c247890 */ /* 0x000fe4000fffe0ff */
[----:B------:R-:W-:Y:S01]  /*3370*/  @UP1 ULEA UR26, UR14, UR5, 0x3 ;  /* 0x000000050e1a1291 */ /* 0x000fe2000f8e18ff */
[----:B------:R-:W-:Y:S01]  /*3380*/  LOP3.LUT R8, R8, UR27, RZ, 0x3c, !PT ;  /* 0x0000001b08087c12 */ /* 0x000fe2000f8e3cff */
[----:B------:R-:W-:Y:S02]  /*3390*/  UIADD3 UR32, UPT, UPT, UR28, 0x6, URZ ;  /* 0x000000061c207890 */ /* 0x000fe4000fffe0ff */
[----:B------:R-:W-:Y:S01]  /*33a0*/  UIADD3 UR6, UPT, UPT, UR6, 0x30, URZ ;  /* 0x0000003006067890 */ /* 0x000fe2000fffe0ff */
[----:B-1----:R-:W-:Y:S01]  /*33b0*/  @P0 SHF.L.U32 R0, R8, 0x1f, RZ ;  /* 0x0000001f08000819 */ /* 0x002fe200000006ff */
[----:B------:R-:W-:Y:S01]  /*33c0*/  UIADD3 UR12, UPT, UPT, UR12, -0x1, URZ ;  /* 0xffffffff0c0c7890 */ /* 0x000fe2000fffe0ff */
[----:B------:R-:W-:Y:S02]  /*33d0*/  UMOV UR29, 0x40004040 ;  /* 0x40004040001d7882 */ /* 0x000fe40000000000 */
[----:B------:R2:W3:Y:S01]  /*33e0*/  @P0 SYNCS.PHASECHK.TRANS64.TRYWAIT P2, [UR26], R0 ;  /* 0x00000000ff0005a7 */ /* 0x0004e2000804111a */
[----:B------:R-:W-:Y:S01]  /*33f0*/  ULEA UR26, UR17, UR10, 0xa ;  /* 0x0000000a111a7291 */ /* 0x000fe2000f8e50ff */
[----:B------:R-:W-:Y:S01]  /*3400*/  UMOV UR27, 0x40004040 ;  /* 0x40004040001b7882 */ /* 0x000fe20000000000 */
[----:B------:R-:W-:Y:S02]  /*3410*/  UMOV UR41, 0x40004040 ;  /* 0x4000404000297882 */ /* 0x000fe40000000000 */
[----:B------:R-:W-:Y:S02]  /*3420*/  UIADD3 UR38, UPT, UPT, UR26, 0x2, URZ ;  /* 0x000000021a267890 */ /* 0x000fe4000fffe0ff */
[----:B------:R-:W-:Y:S02]  /*3430*/  UIADD3 UR34, UPT, UPT, UR26, 0x4, URZ ;  /* 0x000000041a227890 */ /* 0x000fe4000fffe0ff */
[----:B------:R-:W-:Y:S01]  /*3440*/  UIADD3 UR30, UPT, UPT, UR26, 0x6, URZ ;  /* 0x000000061a1e7890 */ /* 0x000fe2000fffe0ff */
[----:B------:R2:W-:Y:S01]  /*3450*/  UTCHMMA gdesc[UR26], gdesc[UR28], tmem[UR8], tmem[UR24], idesc[UR25], UP4 ;  /* 0x00ff181c1a0075ea */ /* 0x0005e2000a000008 */
[----:B------:R-:W-:Y:S01]  /*3460*/  UPLOP3.LUT UP4, UPT, UPT, UPT, UPT, 0x80, 0x8 ;  /* 0x000000000008789c */ /* 0x000fe20003f8f070 */
[----:B------:R-:W-:Y:S01]  /*3470*/  UMOV UR39, 0x40004040 ;  /* 0x4000404000277882 */ /* 0x000fe20000000000 */
[----:B------:R-:W-:Y:S01]  /*3480*/  UMOV UR37, 0x40004040 ;  /* 0x4000404000257882 */ /* 0x000fe20000000000 */
[----:B------:R2:W-:Y:S01]  /*3490*/  UTCHMMA gdesc[UR38], gdesc[UR40], tmem[UR8], tmem[UR22], idesc[UR23], UPT ;  /* 0x00ff1628260075ea */ /* 0x0005e2000b800008 */
[----:B------:R-:W-:Y:S01]  /*34a0*/  UMOV UR35, 0x40004040 ;  /* 0x4000404000237882 */ /* 0x000fe20000000000 */
[----:B------:R-:W-:Y:S01]  /*34b0*/  UMOV UR33, 0x40004040 ;  /* 0x4000404000217882 */ /* 0x000fe20000000000 */
[----:B------:R-:W-:Y:S01]  /*34c0*/  UMOV UR31, 0x40004040 ;  /* 0x40004040001f7882 */ /* 0x000fe20000000000 */
[----:B------:R2:W-:Y:S01]  /*34d0*/  UTCHMMA gdesc[UR34], gdesc[UR36], tmem[UR8], tmem[UR20], idesc[UR21], UPT ;  /* 0x00ff1424220075ea */ /* 0x0005e2000b800008 */
[----:B------:R2:W-:Y:S01]  /*34e0*/  UTCHMMA gdesc[UR30], gdesc[UR32], tmem[UR8], tmem[UR18], idesc[UR19], UPT ;  /* 0x00ff12201e0075ea */ /* 0x0005e2000b800008 */
[----:B------:R2:W-:Y:S01]  /*34f0*/  UTCBAR [UR6], URZ ;  /* 0x000000ff060073e9 */ /* 0x0005e200080000ff */
[----:B------:R-:W-:Y:S01]  /*3500*/  UMOV UR17, UR14 ;  /* 0x0000000e00117c82 */ /* 0x000fe20008000000 */
[----:B------:R-:W-:Y:S05]  /*3510*/  BRA.U UP0, `(.L_x_60) ;  /* 0xfffffffd00507547 */ /* 0x000fea000b83ffff */
.L_x_57:
[----:B------:R-:W-:Y:S01]  /*3520*/  UIADD3 UR15, UPT, UPT, UR15, 0x1, URZ ;  /* 0x000000010f0f7890 */ /* 0x000fe2000fffe0ff */
[C---:B------:R-:W-:Y:S01]  /*3530*/  ISETP.NE.AND P0, PT, R10.reuse, 0x2, PT ;  /* 0x000000020a00780c */ /* 0x040fe20003f05270 */
[----:B------:R-:W-:Y:S02]  /*3540*/  UIADD3 UR7, UPT, UPT, UR7, 0xd0, URZ ;  /* 0x000000d007077890 */ /* 0x000fe4000fffe0ff */
[----:B------:R-:W-:Y:S01]  /*3550*/  UISETP.NE.AND UP0, UPT, UR15, 0x4, UPT ;  /* 0x000000040f00788c */ /* 0x000fe2000bf05270 */
[----:B-12---:R-:W-:Y:S02]  /*3560*/  SEL R0, RZ, 0x1, P0 ;  /* 0x00000001ff007807 */ /* 0x006fe40000000000 */
[----:B------:R-:W-:Y:S01]  /*3570*/  SEL R10, R10, RZ, P0 ;  /* 0x000000ff0a0a7207 */ /* 0x000fe20000000000 */
[----:B------:R-:W-:Y:S01]  /*3580*/  USEL UR6, URZ, 0x1, UP0 ;  /* 0x00000001ff067887 */ /* 0x000fe20008000000 */
[----:B------:R-:W-:Y:S01]  /*3590*/  LOP3.LUT R9, R9, R0, RZ, 0x3c, !PT ;  /* 0x0000000009097212 */ /* 0x000fe200078e3cff */
[----:B------:R-:W-:Y:S01]  /*35a0*/  USEL UR15, UR15, URZ, UP0 ;  /* 0x000000ff0f0f7287 */ /* 0x000fe20008000000 */
[----:B------:R1:W-:Y:S03]  /*35b0*/  UTCBAR [UR7], URZ ;  /* 0x000000ff070073e9 */ /* 0x0003e600080000ff */
[----:B------:R-:W-:Y:S01]  /*35c0*/  LOP3.LUT R11, R11, UR6, RZ, 0x3c, !PT ;  /* 0x000000060b0b7c12 */ /* 0x000fe2000f8e3cff */
[----:B------:R-:W-:Y:S07]  /*35d0*/  @P1 BRA `(.L_x_61) ;  /* 0xfffffff800a01947 */ /* 0x000fee000383ffff */
[----:B------:R-:W2:Y:S01]  /*35e0*/  S2UR UR4, SR_CgaCtaId ;  /* 0x00000000000479c3 */ /* 0x000ea20000008800 */
[----:B------:R-:W-:Y:S01]  /*35f0*/  ELECT P0, URZ, PT ;  /* 0x0000000000ff782f */ /* 0x000fe20003800000 */
[----:B------:R-:W-:Y:S01]  /*3600*/  IMAD.MOV.U32 R0, RZ, RZ, 0x1 ;  /* 0x00000001ff007424 */ /* 0x000fe200078e00ff */
[----:B------:R-:W-:Y:S01]  /*3610*/  UIADD3 UR5, UPT, UPT, UR5, 0xf0, URZ ;  /* 0x000000f005057890 */ /* 0x000fe2000fffe0ff */
[----:B------:R-:W-:Y:S01]  /*3620*/  SHF.L.U32 R2, R11, 0x1f, RZ ;  /* 0x0000001f0b027819 */ /* 0x000fe200000006ff */
[----:B------:R-:W-:-:S03]  /*3630*/  UMOV UR6, 0x40 ;  /* 0x0000004000067882 */ /* 0x000fc60000000000 */
[----:B------:R-:W-:Y:S01]  /*3640*/  UVIRTCOUNT.DEALLOC.SMPOOL 0x80 ;  /* 0x000000800000784c */ /* 0x000fe20000000000 */
[----:B--2---:R-:W-:Y:S02]  /*3650*/  ULEA UR4, UR4, UR6, 0x18 ;  /* 0x0000000604047291 */ /* 0x004fe4000f8ec0ff */
[----:B------:R-:W-:-:S07]  /*3660*/  ULEA UR6, UR15, UR5, 0x3 ;  /* 0x000000050f067291 */ /* 0x000fce000f8e18ff */
[----:B------:R2:W-:Y:S02]  /*3670*/  @P0 STS.U8 [UR4+0x1c], R0 ;  /* 0x00001c00ff000988 */ /* 0x0005e40008000004 */
[----:B------:R-:W4:Y:S02]  /*3680*/  SYNCS.PHASECHK.TRANS64.TRYWAIT P0, [UR6], R2 ;  /* 0x00000002ff0075a7 */ /* 0x000f240008001106 */
[----:B--2-4-:R-:W-:Y:S05]  /*3690*/  @!P0 BRA `(.L_x_62) ;  /* 0x0000005c00408947 */ /* 0x014fea0003800000 */
.L_x_157:
[----:B-1----:R-:W-:-:S04]  /*36a0*/  UIADD3 UR7, UPT, UPT, UR15, 0x1, URZ ;  /* 0x000000010f077890 */ /* 0x002fc8000fffe0ff */
[----:B------:R-:W-:-:S04]  /*36b0*/  UISETP.NE.AND UP0, UPT, UR7, 0x4, UPT ;  /* 0x000000040700788c */ /* 0x000fc8000bf05270 */
[----:B------:R-:W-:Y:S02]  /*36c0*/  USEL UR8, URZ, 0x1, UP0 ;  /* 0x00000001ff087887 */ /* 0x000fe40008000000 */
[----:B------:R-:W-:-:S04]  /*36d0*/  USEL UR7, UR7, URZ, UP0 ;  /* 0x000000ff07077287 */ /* 0x000fc80008000000 */
[----:B------:R-:W-:Y:S01]  /*36e0*/  ULEA UR6, UR7, UR5, 0x3 ;  /* 0x0000000507067291 */ /* 0x000fe2000f8e18ff */
[----:B--2---:R-:W-:-:S04]  /*36f0*/  LOP3.LUT R2, R11, UR8, RZ, 0x3c, !PT ;  /* 0x000000080b027c12 */ /* 0x004fc8000f8e3cff */
[----:B------:R-:W-:-:S04]  /*3700*/  SHF.L.U32 R3, R2, 0x1f, RZ ;  /* 0x0000001f02037819 */ /* 0x000fc800000006ff */
[----:B------:R-:W1:Y:S02]  /*3710*/  SYNCS.PHASECHK.TRANS64.TRYWAIT P0, [UR6], R3 ;  /* 0x00000003ff0075a7 */ /* 0x000e640008001106 */
[----:B-1----:R-:W-:Y:S05]  /*3720*/  @!P0 BRA `(.L_x_63) ;  /* 0x0000005c00348947 */ /* 0x002fea0003800000 */
.L_x_159:
        /* <DEDUP_REMOVED lines=9> */
.L_x_161:
[----:B------:R-:W-:-:S04]  /*37c0*/  UIADD3 UR7, UPT, UPT, UR7, 0x1, URZ ;  /* 0x0000000107077890 */ /* 0x000fc8000fffe0ff */
[----:B------:R-:W-:-:S04]  /*37d0*/  UISETP.NE.AND UP0, UPT, UR7, 0x4, UPT ;  /* 0x000000040700788c */ /* 0x000fc8000bf05270 */
[----:B------:R-:W-:Y:S02]  /*37e0*/  USEL UR6, URZ, 0x1, UP0 ;  /* 0x00000001ff067887 */ /* 0x000fe40008000000 */
[----:B------:R-:W-:-:S04]  /*37f0*/  USEL UR7, UR7, URZ, UP0 ;  /* 0x000000ff07077287 */ /* 0x000fc80008000000 */
[----:B------:R-:W-:Y:S01]  /*3800*/  ULEA UR7, UR7, UR5, 0x3 ;  /* 0x0000000507077291 */ /* 0x000fe2000f8e18ff */
[----:B------:R-:W-:-:S04]  /*3810*/  LOP3.LUT R2, R2, UR6, RZ, 0x3c, !PT ;  /* 0x0000000602027c12 */ /* 0x000fc8000f8e3cff */
[----:B------:R-:W-:-:S04]  /*3820*/  SHF.L.U32 R2, R2, 0x1f, RZ ;  /* 0x0000001f02027819 */ /* 0x000fc800000006ff */
[----:B------:R-:W2:Y:S02]  /*3830*/  SYNCS.PHASECHK.TRANS64.TRYWAIT P0, [UR7], R2 ;  /* 0x00000002ff0075a7 */ /* 0x000ea40008001107 */
[----:B--2---:R-:W-:Y:S05]  /*3840*/  @!P0 BRA `(.L_x_65) ;  /* 0x0000005c001c8947 */ /* 0x004fea0003800000 */
.L_x_163:
[----:B------:R-:W-:Y:S01]  /*3850*/  NOP ;  /* 0x0000000000007918 */ /* 0x000fe20000000000 */
[----:B-1----:R-:W1:Y:S01]  /*3860*/  LDS R0, [UR4+0x14] ;  /* 0x00001404ff007984 */ /* 0x002e620008000800 */
[----:B------:R-:W-:Y:S01]  /*3870*/  ULOP3.LUT UR6, UR16, 0xffff, URZ, 0xc0, !UPT ;  /* 0x0000ffff10067892 */ /* 0x000fe2000f8ec0ff */
[----:B------:R-:W-:Y:S01]  /*3880*/  UMOV UR8, 0xffff ;  /* 0x0000ffff00087882 */ /* 0x000fe20000000000 */
[----:B------:R-:W-:Y:S02]  /*3890*/  UMOV UR5, 0x1 ;  /* 0x0000000100057882 */ /* 0x000fe40000000000 */
[----:B------:R-:W-:-:S04]  /*38a0*/  USHF.R.U32.HI UR6, URZ, 0x5, UR6 ;  /* 0x00000005ff067899 */ /* 0x000fc80008011606 */
[----:B------:R-:W-:Y:S02]  /*38b0*/  USHF.L.U32 UR8, UR8, UR6, URZ ;  /* 0x0000000608087299 */ /* 0x000fe400080006ff */
[----:B------:R-:W-:-:S04]  /*38c0*/  USHF.L.U32 UR5, UR5, UR6, URZ ;  /* 0x0000000605057299 */ /* 0x000fc800080006ff */
[----:B-1----:R-:W-:-:S04]  /*38d0*/  LOP3.LUT R0, R0, UR8, RZ, 0xc0, !PT ;  /* 0x0000000800007c12 */ /* 0x002fc8000f8ec0ff */
[----:B------:R-:W-:-:S13]  /*38e0*/  ISETP.NE.AND P0, PT, R0, UR8, PT ;  /* 0x0000000800007c0c */ /* 0x000fda000bf05270 */
[----:B------:R-:W-:Y:S05]  /*38f0*/  @P0 BRA `(.L_x_66) ;  /* 0x0000000000580947 */ /* 0x000fea0003800000 */
[----:B------:R-:W1:Y:S02]  /*3900*/  LDS R0, [UR4+0x18] ;  /* 0x00001804ff007984 */ /* 0x000e640008000800 */
[----:B-1----:R-:W-:-:S04]  /*3910*/  LOP3.LUT R0, R0, UR5, RZ, 0xc0, !PT ;  /* 0x0000000500007c12 */ /* 0x002fc8000f8ec0ff */
[----:B------:R-:W-:-:S13]  /*3920*/  ISETP.NE.AND P0, PT, R0, UR5, PT ;  /* 0x0000000500007c0c */ /* 0x000fda000bf05270 */
[----:B------:R-:W-:Y:S05]  /*3930*/  @P0 BRA `(.L_x_67) ;  /* 0x00000000003c0947 */ /* 0x000fea0003800000 */
[----:B------:R-:W1:Y:S01]  /*3940*/  S2R R2, SR_LANEID ;  /* 0x0000000000027919 */ /* 0x000e620000000000 */
[----:B------:R-:W-:Y:S01]  /*3950*/  ULOP3.LUT UR8, URZ, UR8, URZ, 0x33, !UPT ;  /* 0x00000008ff087292 */ /* 0x000fe2000f8e33ff */
[----:B------:R-:W-:Y:S02]  /*3960*/  VOTEU.ANY UR7, UPT, PT ;  /* 0x0000000000077886 */ /* 0x000fe400038e0100 */
[----:B------:R-:W-:-:S03]  /*3970*/  UFLO.U32 UR7, UR7 ;  /* 0x00000007000772bd */ /* 0x000fc600080e0000 */
[----:B------:R-:W-:-:S04]  /*3980*/  IMAD.U32 R0, RZ, RZ, UR8 ;  /* 0x00000008ff007e24 */ /* 0x000fc8000f8e00ff */
[----:B------:R2:W4:Y:S02]  /*3990*/  REDUX UR6, R0 ;  /* 0x00000000000673c4 */ /* 0x0005240000000000 */
[----:B------:R1:W-:Y:S02]  /*39a0*/  UTCATOMSWS.AND URZ, UR8 ;  /* 0x0000000800ff79e3 */ /* 0x0003e40008000000 */
[----:B-1----:R-:W-:Y:S02]  /*39b0*/  ISETP.EQ.U32.AND P0, PT, R2, UR7, PT ;  /* 0x0000000702007c0c */ /* 0x002fe4000bf02070 */
[----:B--2---:R-:W-:Y:S02]  /*39c0*/  LOP3.LUT R0, RZ, UR5, RZ, 0x33, !PT ;  /* 0x00000005ff007c12 */ /* 0x004fe4000f8e33ff */
[----:B----4-:R-:W-:Y:S02]  /*39d0*/  MOV R2, UR6 ;  /* 0x0000000600027c02 */ /* 0x010fe40008000f00 */
[----:B------:R-:W1:Y:S07]  /*39e0*/  REDUX UR5, R0 ;  /* 0x00000000000573c4 */ /* 0x000e6e0000000000 */
[----:B------:R2:W-:Y:S01]  /*39f0*/  @P0 ATOMS.AND RZ, [UR4+0x14], R2 ;  /* 0x00001402ffff098c */ /* 0x0005e2000a800004 */
[----:B-1----:R-:W-:-:S05]  /*3a00*/  IMAD.U32 R0, RZ, RZ, UR5 ;  /* 0x00000005ff007e24 */ /* 0x002fca000f8e00ff */
[----:B------:R2:W-:Y:S01]  /*3a10*/  @P0 ATOMS.AND RZ, [UR4+0x18], R0 ;  /* 0x00001800ffff098c */ /* 0x0005e2000a800004 */
[----:B------:R-:W-:Y:S05]  /*3a20*/  BRA `(.L_x_68) ;  /* 0x0000000000147947 */ /* 0x000fea0003800000 */
.L_x_67:
[----:B------:R-:W-:Y:S02]  /*3a30*/  MOV R2, 0x3a50 ;  /* 0x00003a5000027802 */ /* 0x000fe40000000f00 */
[----:B---3-5:R-:W-:Y:S05]  /*3a40*/  CALL.REL.NOINC `($__internal_0_$__cuda_sm10x_tcgen05_guardrail_trap_col_being_dealloced_not_returned_by_alloc) ;  /* 0x0000006000047944 */ /* 0x028fea0003c00000 */
[----:B------:R-:W-:Y:S05]  /*3a50*/  BRA `(.L_x_68) ;  /* 0x0000000000087947 */ /* 0x000fea0003800000 */
.L_x_66:
[----:B------:R-:W-:Y:S02]  /*3a60*/  MOV R2, 0x3a80 ;  /* 0x00003a8000027802 */ /* 0x000fe40000000f00 */
[----:B---3-5:R-:W-:Y:S05]  /*3a70*/  CALL.REL.NOINC `($__internal_2_$__cuda_sm10x_tcgen05_guardrail_trap_unallocated_columns_being_dealloced) ;  /* 0x0000006000107944 */ /* 0x028fea0003c00000 */
.L_x_68:
[----:B------:R-:W-:Y:S01]  /*3a80*/  NOP ;  /* 0x0000000000007918 */ /* 0x000fe20000000000 */
[----:B------:R-:W-:Y:S05]  /*3a90*/  EXIT ;  /* 0x000000000000794d */ /* 0x000fea0003800000 */
.L_x_50:
[----:B------:R-:W-:-:S09]  /*3aa0*/  UISETP.NE.OR UP2, UPT, UR8, 0x3, !UP2 ;  /* 0x000000030800788c */ /* 0x000fd2000d745670 */
[----:B------:R-:W-:Y:S05]  /*3ab0*/  BRA.U UP2, `(.L_x_69) ;  /* 0x0000001102087547 */ /* 0x000fea000b800000 */
[----:B------:R-:W1:Y:S01]  /*3ac0*/  LDC R0, c[0x0][0xb30] ;  /* 0x0002cc00ff007b82 */ /* 0x000e620000000800 */
[----:B------:R-:W2:Y:S01]  /*3ad0*/  LDCU.64 UR8, c[0x0][0x888] ;  /* 0x00011100ff0877ac */ /* 0x000ea20008000a00 */
[----:B------:R-:W-:Y:S02]  /*3ae0*/  HFMA2 R27, -RZ, RZ, 0, 0 ;  /* 0x00000000ff1b7431 */ /* 0x000fe400000001ff */
[----:B------:R-:W-:Y:S01]  /*3af0*/  IMAD.MOV.U32 R29, RZ, RZ, 0x1 ;  /* 0x00000001ff1d7424 */ /* 0x000fe200078e00ff */
[----:B------:R-:W-:Y:S01]  /*3b00*/  MOV R25, 0x2000 ;  /* 0x0000200000197802 */ /* 0x000fe20000000f00 */
[----:B------:R-:W4:Y:S01]  /*3b10*/  LDCU.64 UR4, c[0x0][0x890] ;  /* 0x00011200ff0477ac */ /* 0x000f220008000a00 */
[----:B------:R-:W-:Y:S01]  /*3b20*/  IMAD.MOV.U32 R28, RZ, RZ, RZ ;  /* 0x000000ffff1c7224 */ /* 0x000fe200078e00ff */
[----:B------:R-:W3:Y:S01]  /*3b30*/  LDC R24, c[0x0][0x370] ;  /* 0x0000dc00ff187b82 */ /* 0x000ee20000000800 */
[----:B------:R-:W-:Y:S01]  /*3b40*/  UMOV UR7, 0x400 ;  /* 0x0000040000077882 */ /* 0x000fe20000000000 */
[----:B------:R-:W-:-:S02]  /*3b50*/  UPLOP3.LUT UP1, UPT, UPT, UPT, UPT, 0x40, 0x4 ;  /* 0x000000000004789c */ /* 0x000fc40003f2e870 */
[----:B------:R-:W-:-:S04]  /*3b60*/  ULEA UR7, UR37, UR7, 0x18 ;  /* 0x0000000725077291 */ /* 0x000fc8000f8ec0ff */
[----:B------:R-:W3:Y:S01]  /*3b70*/  LDC R3, c[0x0][0xb0c] ;  /* 0x0002c300ff037b82 */ /* 0x000ee20000000800 */
[----:B------:R-:W-:Y:S02]  /*3b80*/  UIADD3 UR13, UPT, UPT, UR7, 0x78, URZ ;  /* 0x00000078070d7890 */ /* 0x000fe4000fffe0ff */
[----:B--2---:R-:W-:Y:S02]  /*3b90*/  UISETP.NE.U32.AND UP2, UPT, UR8, URZ, UPT ;  /* 0x000000ff0800728c */ /* 0x004fe4000bf45070 */
[----:B------:R-:W-:Y:S02]  /*3ba0*/  UIADD3 UR33, UPT, UPT, UR7, 0x60, URZ ;  /* 0x0000006007217890 */ /* 0x000fe4000fffe0ff */
[----:B----4-:R-:W-:Y:S01]  /*3bb0*/  UISETP.NE.U32.AND UP3, UPT, UR4, URZ, UPT ;  /* 0x000000ff0400728c */ /* 0x010fe2000bf65070 */
[----:B------:R-:W2:Y:S01]  /*3bc0*/  LDC R18, c[0x0][0xb20] ;  /* 0x0002c800ff127b82 */ /* 0x000ea20000000800 */
[----:B-1----:R-:W-:Y:S01]  /*3bd0*/  ISETP.NE.AND P1, PT, R0, 0x1, PT ;  /* 0x000000010000780c */ /* 0x002fe20003f25270 */
[----:B------:R-:W-:-:S02]  /*3be0*/  UISETP.NE.AND.EX UP2, UPT, UR9, URZ, UPT, UP2 ;  /* 0x000000ff0900728c */ /* 0x000fc4000bf45320 */
[----:B------:R-:W-:Y:S02]  /*3bf0*/  UIADD3 UR25, UPT, UPT, UR7, 0x68, URZ ;  /* 0x0000006807197890 */ /* 0x000fe4000fffe0ff */
[----:B------:R-:W-:Y:S02]  /*3c00*/  UIADD3 UR17, UPT, UPT, UR7, 0x70, URZ ;  /* 0x0000007007117890 */ /* 0x000fe4000fffe0ff */
[----:B------:R-:W1:Y:S01]  /*3c10*/  LDC.64 R30, c[0x0][0x348] ;  /* 0x0000d200ff1e7b82 */ /* 0x000e620000000a00 */
[----:B------:R-:W-:Y:S02]  /*3c20*/  UPRMT UR13, UR37, 0x654, UR13 ;  /* 0x00000654250d7896 */ /* 0x000fe4000800000d */
[----:B------:R-:W-:-:S05]  /*3c30*/  UISETP.NE.AND.EX UP3, UPT, UR5, URZ, UPT, UP3 ;  /* 0x000000ff0500728c */ /* 0x000fca000bf65330 */
[----:B------:R-:W4:Y:S08]  /*3c40*/  LDC.64 R16, c[0x0][0xb10] ;  /* 0x0002c400ff107b82 */ /* 0x000f300000000a00 */
[----:B------:R-:W1:Y:S08]  /*3c50*/  LDC.64 R6, c[0x0][0xb18] ;  /* 0x0002c600ff067b82 */ /* 0x000e700000000a00 */
[----:B------:R-:W1:Y:S08]  /*3c60*/  LDC.64 R4, c[0x0][0xb28] ;  /* 0x0002ca00ff047b82 */ /* 0x000e700000000a00 */
[----:B--23--:R-:W1:Y:S02]  /*3c70*/  LDC R19, c[0x0][0x374] ;  /* 0x0000dd00ff137b82 */ /* 0x00ce640000000800 */
.L_x_80:
[C---:B------:R-:W-:Y:S02]  /*3c80*/  LEA R0, R28.reuse, UR7, 0x3 ;  /* 0x000000071c007c11 */ /* 0x040fe4000f8e18ff */
[----:B------:R-:W-:Y:S02]  /*3c90*/  SHF.L.U32 R2, R27, 0x1f, RZ ;  /* 0x0000001f1b027819 */ /* 0x000fe400000006ff */
[----:B------:R-:W-:Y:S02]  /*3ca0*/  LEA R20, R28, UR7, 0x4 ;  /* 0x000000071c147c11 */ /* 0x000fe4000f8e20ff */
[----:B--2---:R-:W2:Y:S02]  /*3cb0*/  SYNCS.PHASECHK.TRANS64.TRYWAIT P0, [R0+URZ+0xb0], R2 ;  /* 0x0000b002000075a7 */ /* 0x004ea400080011ff */
[----:B--2---:R-:W-:Y:S05]  /*3cc0*/  @!P0 BRA `(.L_x_70) ;  /* 0x0000005800148947 */ /* 0x004fea0003800000 */
.L_x_164:
[----:B------:R-:W-:Y:S01]  /*3cd0*/  ISETP.GE.AND P0, PT, R40, 0x1, PT ;  /* 0x000000012800780c */ /* 0x000fe20003f06270 */
[----:B------:R-:W3:Y:S01]  /*3ce0*/  LDS.128 R20, [R20+0x140] ;  /* 0x0001400014147984 */ /* 0x000ee20000000c00 */
[----:B--2---:R-:W-:Y:S01]  /*3cf0*/  VIADD R0, R0, 0xc0 ;  /* 0x000000c000007836 */ /* 0x004fe20000000000 */
[----:B------:R-:W-:Y:S01]  /*3d00*/  @!PT LDS RZ, [RZ] ;  /* 0x00000000fffff984 */ /* 0x000fe20000000800 */
[----:B------:R-:W-:Y:S01]  /*3d10*/  @!PT LDS RZ, [RZ] ;  /* 0x00000000fffff984 */ /* 0x000fe20000000800 */
[----:B------:R-:W-:Y:S01]  /*3d20*/  @!PT LDS RZ, [RZ] ;  /* 0x00000000fffff984 */ /* 0x000fe20000000800 */
[----:B------:R-:W-:Y:S01]  /*3d30*/  @!PT LDS RZ, [RZ] ;  /* 0x00000000fffff984 */ /* 0x000fe20000000800 */
[----:B------:R2:W-:Y:S06]  /*3d40*/  MEMBAR.ALL.CTA ;  /* 0x0000000000007992 */ /* 0x0005ec0000008000 */
[----:B--2---:R-:W2:Y:S01]  /*3d50*/  FENCE.VIEW.ASYNC.S ;  /* 0x00000000000073c6 */ /* 0x004ea20000000000 */
[----:B------:R-:W-:Y:S04]  /*3d60*/  PRMT R0, RZ, 0x654, R0 ;  /* 0x00000654ff007816 */ /* 0x000fe80000000000 */
[----:B--2---:R2:W-:Y:S01]  /*3d70*/  SYNCS.ARRIVE.TRANS64.RED.A1T0 RZ, [R0+URZ], RZ ;  /* 0x000000ff00ff79a7 */ /* 0x0045e200081004ff */
[----:B---3--:R-:W-:Y:S11]  /*3d80*/  LOP3.LUT P3, RZ, R22, 0x1, RZ, 0xc0, !PT ;  /* 0x0000000116ff7812 */ /* 0x008ff6000786c0ff */
[----:B------:R-:W-:Y:S02]  /*3d90*/  @!UPT UIADD3 URZ, UPT, UPT, URZ, URZ, URZ ;  /* 0x000000fffffff290 */ /* 0x000fe4000fffe0ff */
[----:B------:R-:W-:Y:S02]  /*3da0*/  @P3 MOV R11, R20 ;  /* 0x00000014000b3202 */ /* 0x000fe40000000f00 */
[----:B------:R-:W-:Y:S01]  /*3db0*/  @P3 LOP3.LUT R10, R21, 0xffff, RZ, 0xc0, !PT ;  /* 0x0000ffff150a3812 */ /* 0x000fe200078ec0ff */
[----:B--2---:R-:W-:Y:S06]  /*3dc0*/  @!P0 BRA `(.L_x_71) ;  /* 0x0000000000a48947 */ /* 0x004fec0003800000 */
[-C--:B-1----:R-:W-:Y:S01]  /*3dd0*/  IMAD.HI.U32 R0, R19, R7.reuse, RZ ;  /* 0x0000000713007227 */ /* 0x082fe200078e00ff */
[----:B------:R-:W-:Y:S02]  /*3de0*/  ISETP.NE.AND P0, PT, R6, 0x1, PT ;  /* 0x000000010600780c */ /* 0x000fe40003f05270 */
[----:B------:R-:W-:Y:S01]  /*3df0*/  ISETP.NE.AND P2, PT, R40, 0x1, PT ;  /* 0x000000012800780c */ /* 0x000fe20003f45270 */
[----:B----4-:R-:W-:Y:S01]  /*3e00*/  IMAD.HI.U32 R9, R24, R16, RZ ;  /* 0x0000001018097227 */ /* 0x010fe200078e00ff */
[----:B------:R-:W-:Y:S02]  /*3e10*/  SHF.R.U32.HI R0, RZ, R18, R0 ;  /* 0x00000012ff007219 */ /* 0x000fe40000011600 */
[----:B------:R-:W-:Y:S01]  /*3e20*/  ISETP.NE.AND P4, PT, R3, 0x1, PT ;  /* 0x000000010300780c */ /* 0x000fe20003f85270 */
[----:B------:R-:W-:Y:S01]  /*3e30*/  IMAD.HI.U32 R13, R10, R7, RZ ;  /* 0x000000070a0d7227 */ /* 0x000fe200078e00ff */
[----:B------:R-:W-:Y:S02]  /*3e40*/  SHF.R.U32.HI R9, RZ, R17, R9 ;  /* 0x00000011ff097219 */ /* 0x000fe40000011609 */
[----:B------:R-:W-:Y:S01]  /*3e50*/  SEL R0, R19, R0, !P0 ;  /* 0x0000000013007207 */ /* 0x000fe20004000000 */
[----:B------:R-:W-:Y:S01]  /*3e60*/  IMAD.HI.U32 R12, R11, R16, RZ ;  /* 0x000000100b0c7227 */ /* 0x000fe200078e00ff */
[----:B------:R-:W-:Y:S03]  /*3e70*/  SEL R9, R24, R9, !P4 ;  /* 0x0000000918097207 */ /* 0x000fe60006000000 */
[-C--:B------:R-:W-:Y:S01]  /*3e80*/  IMAD.HI.U32 R8, R0, R4.reuse, RZ ;  /* 0x0000000400087227 */ /* 0x080fe200078e00ff */
[----:B------:R-:W-:Y:S03]  /*3e90*/  SHF.R.U32.HI R12, RZ, R17, R12 ;  /* 0x00000011ff0c7219 */ /* 0x000fe6000001160c */
[----:B------:R-:W-:Y:S01]  /*3ea0*/  IMAD.HI.U32 R2, R9, R4, RZ ;  /* 0x0000000409027227 */ /* 0x000fe200078e00ff */
[-C--:B------:R-:W-:Y:S02]  /*3eb0*/  @P2 SHF.R.U32.HI R0, RZ, R5.reuse, R8 ;  /* 0x00000005ff002219 */ /* 0x080fe40000011608 */
[----:B------:R-:W-:Y:S02]  /*3ec0*/  SHF.R.U32.HI R8, RZ, R18, R13 ;  /* 0x00000012ff087219 */ /* 0x000fe4000001160d */
[----:B------:R-:W-:Y:S01]  /*3ed0*/  @P2 SHF.R.U32.HI R9, RZ, R5, R2 ;  /* 0x00000005ff092219 */ /* 0x000fe20000011602 */
[----:B------:R-:W-:Y:S01]  /*3ee0*/  IMAD R0, R40, R0, RZ ;  /* 0x0000000028007224 */ /* 0x000fe200078e02ff */
[----:B------:R-:W-:Y:S02]  /*3ef0*/  SEL R8, R10, R8, !P0 ;  /* 0x000000080a087207 */ /* 0x000fe40004000000 */
[----:B------:R-:W-:Y:S01]  /*3f00*/  SEL R2, R11, R12, !P4 ;  /* 0x0000000c0b027207 */ /* 0x000fe20006000000 */
[----:B------:R-:W-:Y:S01]  /*3f10*/  IMAD R12, R40, R9, RZ ;  /* 0x00000009280c7224 */ /* 0x000fe200078e02ff */
[C---:B------:R-:W-:Y:S01]  /*3f20*/  ISETP.GE.AND P0, PT, R8.reuse, R0, PT ;  /* 0x000000000800720c */ /* 0x040fe20003f06270 */
[----:B------:R-:W-:Y:S03]  /*3f30*/  IMAD.HI.U32 R0, R8, R4, RZ ;  /* 0x0000000408007227 */ /* 0x000fe600078e00ff */
[----:B------:R-:W-:Y:S02]  /*3f40*/  ISETP.GE.OR P0, PT, R2, R12, P0 ;  /* 0x0000000c0200720c */ /* 0x000fe40000706670 */
[-C--:B------:R-:W-:Y:S04]  /*3f50*/  SHF.R.U32.HI R0, RZ, R5.reuse, R0 ;  /* 0x00000005ff007219 */ /* 0x080fe80000011600 */
[----:B------:R-:W-:Y:S05]  /*3f60*/  SEL R13, R8, R0, !P2 ;  /* 0x00000000080d7207 */ /* 0x000fea0005000000 */
[----:B------:R-:W-:Y:S02]  /*3f70*/  IMAD.MOV R12, RZ, RZ, -R13 ;  /* 0x000000ffff0c7224 */ /* 0x000fe400078e0a0d */
[----:B------:R-:W-:Y:S04]  /*3f80*/  @!P0 IMAD.HI.U32 R0, R2, R4, RZ ;  /* 0x0000000402008227 */ /* 0x000fe800078e00ff */
[----:B------:R-:W-:Y:S01]  /*3f90*/  IMAD R12, R40, R12, R8 ;  /* 0x0000000c280c7224 */ /* 0x000fe200078e0208 */
[----:B------:R-:W-:Y:S04]  /*3fa0*/  @!P0 SHF.R.U32.HI R0, RZ, R5, R0 ;  /* 0x00000005ff008219 */ /* 0x000fe80000011600 */
[----:B------:R-:W-:Y:S04]  /*3fb0*/  @!P0 SEL R0, R2, R0, !P2 ;  /* 0x0000000002008207 */ /* 0x000fe80005000000 */
[----:B------:R-:W-:Y:S01]  /*3fc0*/  @!P0 IADD3 R13, PT, PT, R13, -R0, RZ ;  /* 0x800000000d0d8210 */ /* 0x000fe20007ffe0ff */
[----:B------:R-:W-:Y:S01]  /*3fd0*/  @!P0 IMAD R0, R9, R12, R0 ;  /* 0x0000000c09008224 */ /* 0x000fe200078e0200 */
[----:B------:R-:W-:Y:S01]  /*3fe0*/  IADD3 R9, PT, PT, -R8, RZ, RZ ;  /* 0x000000ff08097210 */ /* 0x000fe20007ffe1ff */
[--C-:B------:R-:W-:Y:S02]  /*3ff0*/  IMAD.MOV R12, RZ, RZ, -R2.reuse ;  /* 0x000000ffff0c7224 */ /* 0x100fe400078e0a02 */
[----:B------:R-:W-:Y:S02]  /*4000*/  @!P0 IMAD R8, R13, R40, R2 ;  /* 0x000000280d088224 */ /* 0x000fe400078e0202 */
[----:B------:R-:W-:Y:S02]  /*4010*/  @!P0 IMAD.MOV.U32 R2, RZ, RZ, R0 ;  /* 0x000000ffff028224 */ /* 0x000fe400078e0000 */
[----:B------:R-:W-:Y:S02]  /*4020*/  IMAD R11, R3, R12, R11 ;  /* 0x0000000c030b7224 */ /* 0x000fe400078e020b */
[----:B------:R-:W-:Y:S02]  /*4030*/  IMAD R10, R6, R9, R10 ;  /* 0x00000009060a7224 */ /* 0x000fe400078e020a */
[----:B------:R-:W-:Y:S02]  /*4040*/  IMAD R11, R2, R3, R11 ;  /* 0x00000003020b7224 */ /* 0x000fe400078e020b */
[----:B------:R-:W-:Y:S02]  /*4050*/  IMAD R10, R8, R6, R10 ;  /* 0x00000006080a7224 */ /* 0x000fe400078e020a */
.L_x_71:
[----:B------:R-:W-:Y:S05]  /*4060*/  BRA.U UP1, `(.L_x_72) ;  /* 0x0000000101107547 */ /* 0x000fea000b800000 */
[----:B------:R-:W-:Y:S04]  /*4070*/  MOV R2, UR6 ;  /* 0x0000000600027c02 */ /* 0x000fe80008000f00 */
[----:B------:R-:W-:Y:S04]  /*4080*/  SHF.L.U32 R2, R2, 0x1f, RZ ;  /* 0x0000001f02027819 */ /* 0x000fe800000006ff */
[----:B------:R-:W2:Y:S02]  /*4090*/  SYNCS.PHASECHK.TRANS64.TRYWAIT P0, [UR7+0xa8], R2 ;  /* 0x0000a802ff0075a7 */ /* 0x000ea40008001107 */
[----:B--2---:R-:W-:Y:S05]  /*40a0*/  @!P0 BRA `(.L_x_73) ;  /* 0x0000005400308947 */ /* 0x004fea0003800000 */
.L_x_72:
[----:B------:R-:W-:Y:S02]  /*40b0*/  R2UR UR35, R15 ;  /* 0x000000000f2372ca */ /* 0x000fe400000e0000 */
[----:B------:R-:W-:Y:S02]  /*40c0*/  R2UR UR34, R14 ;  /* 0x000000000e2272ca */ /* 0x000fe400000e0000 */
[----:B------:R-:W-:Y:S02]  /*40d0*/  ISETP.NE.U32.AND P2, PT, RZ, UR4, PT ;  /* 0x00000004ff007c0c */ /* 0x000fe4000bf45070 */
[----:B------:R-:W-:Y:S02]  /*40e0*/  SHF.L.U32 R14, R29, 0x1f, RZ ;  /* 0x0000001f1d0e7819 */ /* 0x000fe400000006ff */
[----:B------:R-:W-:Y:S05]  /*40f0*/  ISETP.NE.AND.EX P2, PT, RZ, UR5, PT, P2 ;  /* 0x00000005ff007c0c */ /* 0x000fea000bf45320 */
[----:B------:R-:W-:Y:S02]  /*4100*/  USHF.L.U32 UR35, UR35, 0x7, URZ ;  /* 0x0000000723237899 */ /* 0x000fe400080006ff */
[----:B------:R-:W-:Y:S01]  /*4110*/  USHF.L.U32 UR34, UR34, 0x7, URZ ;  /* 0x0000000722227899 */ /* 0x000fe200080006ff */
[----:B------:R-:W-:Y:S11]  /*4120*/  BRA.U !UP3, `(.L_x_74) ;  /* 0x000000010b347547 */ /* 0x000ff6000b800000 */
[----:B------:R-:W-:Y:S01]  /*4130*/  UPLOP3.LUT UP0, UPT, UPT, UPT, UP2, 0x80, 0x8 ;  /* 0x000000000008789c */ /* 0x000fe20003f0f020 */
[----:B--2---:R-:W-:Y:S02]  /*4140*/  HFMA2 R0, -RZ, RZ, 0, 5.9604644775390625e-08 ;  /* 0x00000001ff007431 */ /* 0x004fe400000001ff */
[----:B------:R-:W-:Y:S03]  /*4150*/  IMAD.MOV.U32 R88, RZ, RZ, 0x1 ;  /* 0x00000001ff587424 */ /* 0x000fe600078e00ff */
[----:B------:R-:W-:Y:S05]  /*4160*/  PLOP3.LUT P0, PT, PT, PT, UP0, 0x80, 0x8 ;  /* 0x000000000008781c */ /* 0x000fea0003f0f008 */
[----:B------:R-:W2:Y:S01]  /*4170*/  @UP0 LDCU.64 UR10, c[0x0][0x888] ;  /* 0x00011100ff0a07ac */ /* 0x000ea20008000a00 */
[----:B------:R-:W-:Y:S07]  /*4180*/  @UP0 UIMAD UR8, UR36, UR4, URZ ;  /* 0x00000004240802a4 */ /* 0x000fee000f8e02ff */
[----:B------:R-:W-:Y:S01]  /*4190*/  @!P0 PRMT R88, R0, 0x7610, R88 ;  /* 0x0000761000588816 */ /* 0x000fe20000000058 */
[----:B--2---:R-:W-:Y:S03]  /*41a0*/  @UP0 UIMAD.WIDE UR10, UR8, 0x4, UR10 ;  /* 0x00000004080a08a5 */ /* 0x004fe6000f8e020a */
[----:B------:R-:W2:Y:S03]  /*41b0*/  @!UP0 LDCU UR8, c[0x0][0x880] ;  /* 0x00011000ff0887ac */ /* 0x000ea60008000800 */
[----:B------:R-:W-:Y:S01]  /*41c0*/  IMAD.U32 R8, RZ, RZ, UR10 ;  /* 0x0000000aff087e24 */ /* 0x000fe2000f8e00ff */
[----:B------:R-:W-:Y:S05]  /*41d0*/  MOV R9, UR11 ;  /* 0x0000000b00097c02 */ /* 0x000fea0008000f00 */
[----:B-----5:R3:W5:Y:S02]  /*41e0*/  @P0 LDG.E R49, desc[UR46][R8.64] ;  /* 0x0000002e08310981 */ /* 0x020764000c1e1900 */
[----:B--23--:R-:W-:Y:S07]  /*41f0*/  @!P0 IMAD.U32 R49, RZ, RZ, UR8 ;  /* 0x00000008ff318e24 */ /* 0x00cfee000f8e00ff */
.L_x_74:
[----:B-----5:R-:W-:Y:S01]  /*4200*/  @!P2 FSETP.EQ.AND P0, PT, R49, RZ, PT ;  /* 0x000000ff3100a20b */ /* 0x020fe20003f02000 */
[----:B------:R-:W-:Y:S01]  /*4210*/  @!UPT UIADD3 URZ, UPT, UPT, URZ, URZ, URZ ;  /* 0x000000fffffff290 */ /* 0x000fe2000fffe0ff */
[----:B------:R-:W-:Y:S11]  /*4220*/  @!P2 BRA `(.L_x_75) ;  /* 0x000000000014a947 */ /* 0x000ff60003800000 */
[----:B------:R-:W-:Y:S02]  /*4230*/  LOP3.LUT P2, RZ, R88, 0xff, RZ, 0xc0, !PT ;  /* 0x000000ff58ff7812 */ /* 0x000fe4000784c0ff */
[----:B------:R-:W-:Y:S04]  /*4240*/  PLOP3.LUT P0, PT, PT, PT, UP0, 0x80, 0x8 ;  /* 0x000000000008781c */ /* 0x000fe80003f0f008 */
[----:B------:R-:W-:Y:S07]  /*4250*/  PLOP3.LUT P0, PT, P0, PT, PT, 0x8, 0x80 ;  /* 0x000000000080781c */ /* 0x000fee000070e170 */
[----:B------:R-:W-:Y:S11]  /*4260*/  @P2 FSETP.EQ.AND P0, PT, R49, RZ, PT ;  /* 0x000000ff3100220b */ /* 0x000ff60003f02000 */
[----:B------:R-:W-:Y:S02]  /*4270*/  @!UPT UIADD3 URZ, UPT, UPT, URZ, URZ, URZ ;  /* 0x000000fffffff290 */ /* 0x000fe4000fffe0ff */
.L_x_75:
[----:B------:R-:W3:Y:S01]  /*4280*/  SYNCS.PHASECHK.TRANS64.TRYWAIT P2, [UR7+0x80], R14 ;  /* 0x0000800eff0075a7 */ /* 0x000ee20008041107 */
[----:B------:R-:W-:Y:S04]  /*4290*/  ELECT P4, URZ, PT ;  /* 0x0000000000ff782f */ /* 0x000fe80003880000 */
[----:B------:R-:W-:Y:S11]  /*42a0*/  PLOP3.LUT P4, PT, P0, P4, PT, 0xf2, 0x2f ;  /* 0x00000000002f781c */ /* 0x000ff60000789e72 */
[----:B------:R-:W-:Y:S02]  /*42b0*/  @!UPT UIADD3 URZ, UPT, UPT, URZ, URZ, URZ ;  /* 0x000000fffffff290 */ /* 0x000fe4000fffe0ff */
[----:B-1----:R-:W-:Y:S05]  /*42c0*/  @!P4 IADD3 R8, P0, PT, R30, 0x580, RZ ;  /* 0x000005801e08c810 */ /* 0x002fea0007f1e0ff */
[----:B--2---:R-:W-:Y:S01]  /*42d0*/  @!P4 IMAD.X R2, RZ, RZ, R31, P0 ;  /* 0x000000ffff02c224 */ /* 0x004fe200000e061f */
[----:B---3--:R-:W-:Y:S07]  /*42e0*/  @!P2 BRA `(.L_x_76) ;  /* 0x0000005000b8a947 */ /* 0x008fee0003800000 */
.L_x_167:
[----:B------:R-:W-:Y:S01]  /*42f0*/  @!P4 R2UR UR8, R2 ;  /* 0x000000000208c2ca */ /* 0x000fe200000e0000 */
[----:B------:R-:W-:Y:S01]  /*4300*/  VOTEU.ALL UP1, P4 ;  /* 0x0000000000ff7886 */ /* 0x000fe20002020000 */
[----:B------:R-:W-:Y:S01]  /*4310*/  @!P4 R2UR UR9, R8 ;  /* 0x000000000809c2ca */ /* 0x000fe200000e0000 */
[----:B-1----:R-:W-:Y:S01]  /*4320*/  @!P4 IMAD.MOV.U32 R0, RZ, RZ, 0x2000 ;  /* 0x00002000ff00c424 */ /* 0x002fe200078e00ff */
[----:B------:R-:W-:Y:S01]  /*4330*/  UMOV UR10, 0x0 ;  /* 0x00000000000a7882 */ /* 0x000fe20000000000 */
[----:B------:R-:W-:Y:S01]  /*4340*/  UMOV UR11, 0x10000000 ;  /* 0x10000000000b7882 */ /* 0x000fe20000000000 */
[----:B------:R-:W-:Y:S01]  /*4350*/  @!UP1 UIADD3 UR32, UPT, UPT, UR7, 0x200, URZ ;  /* 0x0000020007209890 */ /* 0x000fe2000fffe0ff */
[----:B------:R-:W-:Y:S06]  /*4360*/  VOTEU.ALL UP1, P4 ;  /* 0x0000000000ff7886 */ /* 0x000fec0002020000 */
[----:B------:R-:W-:Y:S01]  /*4370*/  IMAD.U32 R9, RZ, RZ, UR8 ;  /* 0x00000008ff097e24 */ /* 0x000fe2000f8e00ff */
[----:B------:R-:W-:Y:S01]  /*4380*/  UPRMT UR8, UR37, 0x654, UR33 ;  /* 0x0000065425087896 */ /* 0x000fe20008000021 */
[----:B------:R-:W-:Y:S03]  /*4390*/  IMAD.U32 R8, RZ, RZ, UR9 ;  /* 0x00000009ff087e24 */ /* 0x000fe6000f8e00ff */
[----:B------:R-:W-:Y:S02]  /*43a0*/  @!P4 R2UR UR15, R9 ;  /* 0x00000000090fc2ca */ /* 0x000fe400000e0000 */
[----:B------:R-:W-:Y:S02]  /*43b0*/  @!P4 R2UR UR14, R8 ;  /* 0x00000000080ec2ca */ /* 0x000fe400000e0000 */
[----:B------:R-:W-:Y:S05]  /*43c0*/  @!P4 IADD3 R8, P0, PT, R30, 0x580, RZ ;  /* 0x000005801e08c810 */ /* 0x000fea0007f1e0ff */
[----:B------:R-:W-:Y:S06]  /*43d0*/  @!P4 IMAD.X R2, RZ, RZ, R31, P0 ;  /* 0x000000ffff02c224 */ /* 0x000fec00000e061f */
[----:B------:R1:W-:Y:S01]  /*43e0*/  @!UP1 UTMALDG.3D [UR32], [UR14], desc[UR10] ;  /* 0x00000a200e0095b4 */ /* 0x0003e20008011000 */
[----:B------:R1:W-:Y:S01]  /*43f0*/  @!P4 SYNCS.ARRIVE.TRANS64.RED.A0TR RZ, [UR7+0x60], R0 ;  /* 0x00006000ffffc9a7 */ /* 0x0003e20008300407 */
[----:B------:R-:W-:Y:S01]  /*4400*/  SYNCS.ARRIVE.TRANS64.RED.A1T0 RZ, [UR8], RZ ;  /* 0x000000ffffff79a7 */ /* 0x000fe20008100408 */
[----:B------:R-:W2:Y:S02]  /*4410*/  SYNCS.PHASECHK.TRANS64.TRYWAIT P2, [UR7+0x88], R14 ;  /* 0x0000880eff0075a7 */ /* 0x000ea40008041107 */
[----:B-12---:R-:W-:Y:S05]  /*4420*/  @!P2 BRA `(.L_x_77) ;  /* 0x000000500080a947 */ /* 0x006fea0003800000 */
.L_x_169:
[----:B------:R-:W-:Y:S01]  /*4430*/  @!P4 R2UR UR8, R2 ;  /* 0x000000000208c2ca */ /* 0x000fe200000e0000 */
[----:B------:R-:W-:Y:S01]  /*4440*/  VOTEU.ALL UP1, P4 ;  /* 0x0000000000ff7886 */ /* 0x000fe20002020000 */
[----:B------:R-:W-:Y:S01]  /*4450*/  @!P4 R2UR UR9, R8 ;  /* 0x000000000809c2ca */ /* 0x000fe200000e0000 */
[----:B-1----:R-:W-:Y:S01]  /*4460*/  @!P4 IMAD.MOV.U32 R0, RZ, RZ, 0x2000 ;  /* 0x00002000ff00c424 */ /* 0x002fe200078e00ff */
[----:B------:R-:W-:Y:S01]  /*4470*/  UMOV UR10, 0x0 ;  /* 0x00000000000a7882 */ /* 0x000fe20000000000 */
[----:B------:R-:W-:Y:S01]  /*4480*/  UMOV UR11, 0x10000000 ;  /* 0x10000000000b7882 */ /* 0x000fe20000000000 */
[----:B------:R-:W-:Y:S02]  /*4490*/  @!UP1 UIADD3 UR26, UPT, UPT, UR34, 0x20, URZ ;  /* 0x00000020221a9890 */ /* 0x000fe4000fffe0ff */
[----:B------:R-:W-:Y:S01]  /*44a0*/  @!UP1 UIADD3 UR24, UPT, UPT, UR7, 0x2200, URZ ;  /* 0x0000220007189890 */ /* 0x000fe2000fffe0ff */
[----:B------:R-:W-:Y:S01]  /*44b0*/  VOTEU.ALL UP1, P4 ;  /* 0x0000000000ff7886 */ /* 0x000fe20002020000 */
[----:B------:R-:W-:Y:S01]  /*44c0*/  UMOV UR27, UR35 ;  /* 0x00000023001b7c82 */ /* 0x000fe20008000000 */
[----:B------:R-:W-:Y:S02]  /*44d0*/  UMOV UR28, UR36 ;  /* 0x00000024001c7c82 */ /* 0x000fe40008000000 */
        /* <DEDUP_REMOVED lines=12> */
.L_x_171:
[----:B------:R-:W2:Y:S01]  /*45a0*/  LDC.64 R12, c[0x0][0xb18] ;  /* 0x0002c600ff0c7b82 */ /* 0x000ea20000000a00 */
[----:B------:R-:W-:Y:S01]  /*45b0*/  @!P4 R2UR UR8, R2 ;  /* 0x000000000208c2ca */ /* 0x000fe200000e0000 */
[----:B------:R-:W-:Y:S01]  /*45c0*/  VOTEU.ALL UP1, P4 ;  /* 0x0000000000ff7886 */ /* 0x000fe20002020000 */
[----:B------:R-:W-:Y:S01]  /*45d0*/  @!P4 R2UR UR9, R8 ;  /* 0x000000000809c2ca */ /* 0x000fe200000e0000 */
[----:B-1----:R-:W-:Y:S01]  /*45e0*/  @!P4 IMAD.MOV.U32 R0, RZ, RZ, 0x2000 ;  /* 0x00002000ff00c424 */ /* 0x002fe200078e00ff */
[----:B------:R-:W-:Y:S03]  /*45f0*/  UMOV UR10, 0x0 ;  /* 0x00000000000a7882 */ /* 0x000fe60000000000 */
[----:B------:R-:W1:Y:S01]  /*4600*/  @!P1 LDC R2, c[0x0][0xb0c] ;  /* 0x0002c300ff029b82 */ /* 0x000e620000000800 */
[----:B------:R-:W-:Y:S01]  /*4610*/  @!UP1 UIADD3 UR18, UPT, UPT, UR34, 0x40, URZ ;  /* 0x0000004022129890 */ /* 0x000fe2000fffe0ff */
[----:B------:R-:W-:Y:S01]  /*4620*/  @P3 SHF.R.U32.HI R26, RZ, 0x10, R21 ;  /* 0x00000010ff1a3819 */ /* 0x000fe20000011615 */
[----:B------:R-:W-:Y:S01]  /*4630*/  @!UP1 UIADD3 UR16, UPT, UPT, UR7, 0x4200, URZ ;  /* 0x0000420007109890 */ /* 0x000fe2000fffe0ff */
[----:B------:R-:W-:Y:S01]  /*4640*/  VIADD R28, R28, 0x1 ;  /* 0x000000011c1c7836 */ /* 0x000fe20000000000 */
[----:B------:R-:W-:Y:S01]  /*4650*/  VOTEU.ALL UP1, P4 ;  /* 0x0000000000ff7886 */ /* 0x000fe20002020000 */
[----:B------:R-:W-:Y:S01]  /*4660*/  UMOV UR11, 0x10000000 ;  /* 0x10000000000b7882 */ /* 0x000fe20000000000 */
[----:B------:R-:W-:Y:S01]  /*4670*/  UMOV UR19, UR35 ;  /* 0x0000002300137c82 */ /* 0x000fe20008000000 */
[----:B------:R-:W-:Y:S01]  /*4680*/  IMAD.U32 R9, RZ, RZ, UR8 ;  /* 0x00000008ff097e24 */ /* 0x000fe2000f8e00ff */
[----:B------:R-:W-:Y:S01]  /*4690*/  UMOV UR20, UR36 ;  /* 0x0000002400147c82 */ /* 0x000fe20008000000 */
[----:B------:R-:W-:Y:S01]  /*46a0*/  IMAD.U32 R8, RZ, RZ, UR9 ;  /* 0x00000009ff087e24 */ /* 0x000fe2000f8e00ff */
[----:B------:R-:W-:Y:S02]  /*46b0*/  UPRMT UR8, UR37, 0x654, UR17 ;  /* 0x0000065425087896 */ /* 0x000fe40008000011 */
[----:B------:R-:W-:Y:S02]  /*46c0*/  @!P4 R2UR UR15, R9 ;  /* 0x00000000090fc2ca */ /* 0x000fe400000e0000 */
[----:B------:R-:W-:Y:S02]  /*46d0*/  @!P4 R2UR UR14, R8 ;  /* 0x00000000080ec2ca */ /* 0x000fe400000e0000 */
[----:B------:R-:W3:Y:S11]  /*46e0*/  LDC.64 R8, c[0x0][0xb10] ;  /* 0x0002c400ff087b82 */ /* 0x000ef60000000a00 */
[----:B------:R1:W-:Y:S01]  /*46f0*/  @!UP1 UTMALDG.3D [UR16], [UR14], desc[UR10] ;  /* 0x00000a100e0095b4 */ /* 0x0003e20008011000 */
[----:B------:R5:W-:Y:S01]  /*4700*/  @!P4 SYNCS.ARRIVE.TRANS64.RED.A0TR RZ, [UR7+0x70], R0 ;  /* 0x00007000ffffc9a7 */ /* 0x000be20008300407 */
[C---:B---3--:R-:W-:Y:S01]  /*4710*/  @!P1 IMAD.HI.U32 R8, R11.reuse, R8, RZ ;  /* 0x000000080b089227 */ /* 0x048fe200078e00ff */
[----:B--2---:R-:W-:Y:S02]  /*4720*/  @!P1 ISETP.NE.AND P0, PT, R12, 0x1, PT ;  /* 0x000000010c00980c */ /* 0x004fe40003f05270 */
[----:B-1----:R-:W-:Y:S01]  /*4730*/  @!P1 ISETP.NE.AND P2, PT, R2, 0x1, PT ;  /* 0x000000010200980c */ /* 0x002fe20003f45270 */
[----:B------:R-:W-:Y:S01]  /*4740*/  SYNCS.ARRIVE.TRANS64.RED.A1T0 RZ, [UR8], RZ ;  /* 0x000000ffffff79a7 */ /* 0x000fe20008100408 */
[C---:B------:R-:W-:Y:S01]  /*4750*/  @!P1 IMAD.HI.U32 R13, R10.reuse, R13, RZ ;  /* 0x0000000d0a0d9227 */ /* 0x040fe200078e00ff */
[----:B------:R-:W-:Y:S04]  /*4760*/  @!P1 SHF.R.U32.HI R8, RZ, R9, R8 ;  /* 0x00000009ff089219 */ /* 0x000fe80000011608 */
[----:B------:R-:W-:Y:S01]  /*4770*/  @!P1 SEL R8, R11, R8, !P2 ;  /* 0x000000080b089207 */ /* 0x000fe20005000000 */
[----:B------:R-:W1:Y:S01]  /*4780*/  SYNCS.PHASECHK.TRANS64.TRYWAIT P5, [UR7+0x98], R14 ;  /* 0x0000980eff0075a7 */ /* 0x000e6200080a1107 */
[----:B-----5:R-:W2:Y:S02]  /*4790*/  @!P1 LDC R0, c[0x0][0xb20] ;  /* 0x0002c800ff009b82 */ /* 0x020ea40000000800 */
[----:B--2---:R-:W-:Y:S04]  /*47a0*/  @!P1 SHF.R.U32.HI R0, RZ, R0, R13 ;  /* 0x00000000ff009219 */ /* 0x004fe8000001160d */
[----:B------:R-:W-:Y:S05]  /*47b0*/  @!P1 SEL R9, R10, R0, !P0 ;  /* 0x000000000a099207 */ /* 0x000fea0004000000 */
[----:B------:R-:W-:Y:S02]  /*47c0*/  @!P1 IMAD.IADD R0, R9, 0x1, -R8 ;  /* 0x0000000109009824 */ /* 0x000fe400078e0a08 */
[----:B------:R-:W-:Y:S02]  /*47d0*/  @!P1 IMAD.IADD R8, R8, 0x1, -R9 ;  /* 0x0000000108089824 */ /* 0x000fe400078e0a09 */
[----:B------:R-:W-:Y:S02]  /*47e0*/  @!P1 IMAD R11, R0, R2, R11 ;  /* 0x00000002000b9224 */ /* 0x000fe400078e020b */
[----:B------:R-:W-:Y:S01]  /*47f0*/  @!P1 IMAD R10, R8, R12, R10 ;  /* 0x0000000c080a9224 */ /* 0x000fe200078e020a */
[----:B-1----:R-:W-:Y:S06]  /*4800*/  @!P5 BRA `(.L_x_79) ;  /* 0x0000004c00b8d947 */ /* 0x002fec0003800000 */
.L_x_173:
[----:B------:R-:W-:Y:S01]  /*4810*/  @!P4 IADD3 R2, P0, PT, R30, 0x580, RZ ;  /* 0x000005801e02c810 */ /* 0x000fe20007f1e0ff */
[----:B------:R-:W-:Y:S01]  /*4820*/  VOTEU.ALL UP1, P4 ;  /* 0x0000000000ff7886 */ /* 0x000fe20002020000 */
[----:B------:R-:W-:Y:S01]  /*4830*/  UMOV UR18, 0x0 ;  /* 0x0000000000127882 */ /* 0x000fe20000000000 */
[----:B------:R-:W-:Y:S01]  /*4840*/  UMOV UR19, 0x10000000 ;  /* 0x1000000000137882 */ /* 0x000fe20000000000 */
[----:B------:R-:W-:Y:S01]  /*4850*/  @!P4 R2UR UR9, R2 ;  /* 0x000000000209c2ca */ /* 0x000fe200000e0000 */
[----:B-1----:R-:W-:Y:S01]  /*4860*/  @!P4 IMAD.X R0, RZ, RZ, R31, P0 ;  /* 0x000000ffff00c224 */ /* 0x002fe200000e061f */
[----:B------:R-:W-:Y:S01]  /*4870*/  @!UP1 UIADD3 UR10, UPT, UPT, UR34, 0x60, URZ ;  /* 0x00000060220a9890 */ /* 0x000fe2000fffe0ff */
[----:B------:R-:W-:Y:S01]  /*4880*/  ISETP.NE.AND P0, PT, R28, 0x2, PT ;  /* 0x000000021c00780c */ /* 0x000fe20003f05270 */
[----:B------:R-:W-:Y:S01]  /*4890*/  UMOV UR11, UR35 ;  /* 0x00000023000b7c82 */ /* 0x000fe20008000000 */
[----:B------:R-:W-:Y:S01]  /*48a0*/  UMOV UR12, UR36 ;  /* 0x00000024000c7c82 */ /* 0x000fe20008000000 */
[----:B------:R-:W-:Y:S01]  /*48b0*/  @!P4 R2UR UR8, R0 ;  /* 0x000000000008c2ca */ /* 0x000fe200000e0000 */
[----:B------:R-:W-:Y:S01]  /*48c0*/  IMAD.IADD R14, R10, 0x1, R86 ;  /* 0x000000010a0e7824 */ /* 0x000fe200078e0256 */
[----:B------:R-:W-:Y:S01]  /*48d0*/  @P3 R2UR UR36, R26 ;  /* 0x000000001a2432ca */ /* 0x000fe200000e0000 */
[----:B------:R-:W-:Y:S01]  /*48e0*/  IMAD.IADD R15, R11, 0x1, R87 ;  /* 0x000000010b0f7824 */ /* 0x000fe200078e0257 */
[----:B------:R-:W-:Y:S02]  /*48f0*/  SEL R0, RZ, 0x1, P0 ;  /* 0x00000001ff007807 */ /* 0x000fe40000000000 */
[----:B------:R-:W-:Y:S01]  /*4900*/  LOP3.LUT R29, R29, 0x1, RZ, 0x3c, !PT ;  /* 0x000000011d1d7812 */ /* 0x000fe200078e3cff */
[----:B------:R-:W-:Y:S01]  /*4910*/  IMAD.U32 R8, RZ, RZ, UR9 ;  /* 0x00000009ff087e24 */ /* 0x000fe2000f8e00ff */
[----:B------:R-:W-:Y:S01]  /*4920*/  @!UP1 UIADD3 UR9, UPT, UPT, UR7, 0x78, URZ ;  /* 0x0000007807099890 */ /* 0x000fe2000fffe0ff */
[----:B------:R-:W-:Y:S02]  /*4930*/  LOP3.LUT R27, R27, R0, RZ, 0x3c, !PT ;  /* 0x000000001b1b7212 */ /* 0x000fe400078e3cff */
[----:B------:R-:W-:Y:S02]  /*4940*/  SEL R28, R28, RZ, P0 ;  /* 0x000000ff1c1c7207 */ /* 0x000fe40000000000 */
[----:B------:R-:W-:Y:S01]  /*4950*/  IMAD.U32 R9, RZ, RZ, UR8 ;  /* 0x00000008ff097e24 */ /* 0x000fe2000f8e00ff */
[----:B------:R-:W-:Y:S01]  /*4960*/  @!P4 R2UR UR14, R8 ;  /* 0x00000000080ec2ca */ /* 0x000fe200000e0000 */
[----:B------:R-:W-:Y:S01]  /*4970*/  @!UP1 UIADD3 UR8, UPT, UPT, UR7, 0x6200, URZ ;  /* 0x0000620007089890 */ /* 0x000fe2000fffe0ff */
[----:B------:R-:W-:Y:S02]  /*4980*/  VOTEU.ALL UP1, P4 ;  /* 0x0000000000ff7886 */ /* 0x000fe40002020000 */
[----:B------:R-:W-:Y:S11]  /*4990*/  @!P4 R2UR UR15, R9 ;  /* 0x00000000090fc2ca */ /* 0x000ff600000e0000 */
[----:B------:R-:W-:Y:S02]  /*49a0*/  @!UPT UIADD3 URZ, UPT, UPT, URZ, URZ, URZ ;  /* 0x000000fffffff290 */ /* 0x000fe4000fffe0ff */
[----:B------:R2:W-:Y:S01]  /*49b0*/  @!UP1 UTMALDG.3D [UR8], [UR14], desc[UR18] ;  /* 0x000012080e0095b4 */ /* 0x0005e20008011000 */
[----:B------:R2:W-:Y:S01]  /*49c0*/  @!P4 SYNCS.ARRIVE.TRANS64.RED.A0TR RZ, [UR7+0x78], R25 ;  /* 0x00007819ffffc9a7 */ /* 0x0005e20008300407 */
[----:B------:R-:W-:Y:S01]  /*49d0*/  UPLOP3.LUT UP1, UPT, UPT, UPT, UPT, 0x80, 0x8 ;  /* 0x000000000008789c */ /* 0x000fe20003f2f070 */
[----:B------:R-:W-:Y:S01]  /*49e0*/  SYNCS.ARRIVE.TRANS64.RED.A1T0 RZ, [UR13], RZ ;  /* 0x000000ffffff79a7 */ /* 0x000fe2000810040d */
[----:B------:R-:W-:Y:S09]  /*49f0*/  @P3 BRA `(.L_x_80) ;  /* 0xfffffff000a03947 */ /* 0x000ff2000383ffff */
[----:B------:R-:W-:-:S04]  /*4a00*/  SHF.L.U32 R2, R29, 0x1f, RZ ;  /* 0x0000001f1d027819 */ /* 0x000fc800000006ff */
[----:B------:R-:W1:Y:S02]  /*4a10*/  SYNCS.PHASECHK.TRANS64.TRYWAIT P0, [UR7+0x80], R2 ;  /* 0x00008002ff0075a7 */ /* 0x000e640008001107 */
[----:B-1----:R-:W-:Y:S05]  /*4a20*/  @!P0 BRA `(.L_x_81) ;  /* 0x0000004c00488947 */ /* 0x002fea0003800000 */
.L_x_175:
[----:B------:R-:W3:Y:S02]  /*4a30*/  SYNCS.PHASECHK.TRANS64.TRYWAIT P0, [UR7+0x88], R2 ;  /* 0x00008802ff0075a7 */ /* 0x000ee40008001107 */
[----:B---3--:R-:W-:Y:S05]  /*4a40*/  @!P0 BRA `(.L_x_82) ;  /* 0x0000004c00588947 */ /* 0x008fea0003800000 */
.L_x_177:
[----:B------:R-:W3:Y:S02]  /*4a50*/  SYNCS.PHASECHK.TRANS64.TRYWAIT P0, [UR7+0x90], R2 ;  /* 0x00009002ff0075a7 */ /* 0x000ee40008001107 */
[----:B---3--:R-:W-:Y:S05]  /*4a60*/  @!P0 BRA `(.L_x_83) ;  /* 0x0000004c00688947 */ /* 0x008fea0003800000 */
.L_x_179:
[----:B-1----:R-:W-:-:S07]  /*4a70*/  MOV R0, UR7 ;  /* 0x0000000700007c02 */ /* 0x002fce0008000f00 */
.L_x_84:
[----:B-1----:R-:W-:-:S04]  /*4a80*/  SHF.L.U32 R2, R29, 0x1f, RZ ;  /* 0x0000001f1d027819 */ /* 0x002fc800000006ff */
[----:B------:R1:W3:Y:S03]  /*4a90*/  SYNCS.PHASECHK.TRANS64.TRYWAIT P0, [R0+URZ+0x98], R2 ;  /* 0x00009802000075a7 */ /* 0x0002e600080011ff */
[----:B---3--:R-:W-:Y:S05]  /*4aa0*/  @!P0 NANOSLEEP.SYNCS 0x989680 ;  /* 0x009896800000895d */ /* 0x008fea0003900000 */
[----:B------:R-:W3:Y:S02]  /*4ab0*/  @!P0 SYNCS.PHASECHK.TRANS64 P0, [R0+URZ+0x98], R2 ;  /* 0x00009802000085a7 */ /* 0x000ee400080010ff */
[----:B--23--:R-:W-:Y:S05]  /*4ac0*/  @P0 EXIT ;  /* 0x000000000000094d */ /* 0x00cfea0003800000 */
[----:B------:R-:W-:Y:S05]  /*4ad0*/  BRA `(.L_x_84) ;  /* 0xfffffffc00e87947 */ /* 0x000fea000383ffff */
.L_x_69:
[----:B------:R-:W-:-:S06]  /*4ae0*/  UISETP.GE.AND UP1, UPT, UR8, 0x4, UPT ;  /* 0x000000040800788c */ /* 0x000fcc000bf26270 */
[----:B------:R-:W-:-:S13]  /*4af0*/  PLOP3.LUT P0, PT, PT, PT, UP1, 0x80, 0x8 ;  /* 0x000000000008781c */ /* 0x000fda0003f0f018 */
[----:B------:R-:W-:Y:S05]  /*4b00*/  @!P0 EXIT ;  /* 0x000000000000894d */ /* 0x000fea0003800000 */
[----:B------:R-:W-:Y:S01]  /*4b10*/  BAR.SYNC.DEFER_BLOCKING 0x6, 0xa0 ;  /* 0x0182800000007b1d */ /* 0x000fe20000010000 */
[C---:B------:R-:W-:Y:S01]  /*4b20*/  IMAD.SHL.U32 R2, R101.reuse, 0x20, RZ ;  /* 0x0000002065027824 */ /* 0x040fe200078e00ff */
[C---:B------:R-:W-:Y:S01]  /*4b30*/  SHF.L.U32 R46, R101.reuse, 0x10, RZ ;  /* 0x00000010652e7819 */ /* 0x040fe200000006ff */
[C---:B------:R-:W-:Y:S01]  /*4b40*/  IMAD.SHL.U32 R100, R101.reuse, 0x4, RZ ;  /* 0x0000000465647824 */ /* 0x040fe200078e00ff */
[C---:B------:R-:W-:Y:S01]  /*4b50*/  LOP3.LUT R102, R101.reuse, 0x60, RZ, 0xc0, !PT ;  /* 0x0000006065667812 */ /* 0x040fe200078ec0ff */
[----:B------:R-:W-:Y:S01]  /*4b60*/  HFMA2 R97, -RZ, RZ, 0, 5.9604644775390625e-08 ;  /* 0x00000001ff617431 */ /* 0x000fe200000001ff */
[----:B------:R-:W-:Y:S02]  /*4b70*/  UMOV UR48, 0x400 ;  /* 0x0000040000307882 */ /* 0x000fe40000000000 */
[----:B------:R-:W1:Y:S01]  /*4b80*/  LDC R91, c[0x0][0x370] ;  /* 0x0000dc00ff5b7b82 */ /* 0x000e620000000800 */
[----:B------:R-:W-:Y:S01]  /*4b90*/  ULEA UR48, UR37, UR48, 0x18 ;  /* 0x0000003025307291 */ /* 0x000fe2000f8ec0ff */
[----:B------:R-:W-:Y:S01]  /*4ba0*/  LOP3.LUT R3, R2, 0xc0, RZ, 0xc0, !PT ;  /* 0x000000c002037812 */ /* 0x000fe200078ec0ff */
[----:B------:R-:W-:Y:S01]  /*4bb0*/  HFMA2 R95, -RZ, RZ, 0, 0 ;  /* 0x00000000ff5f7431 */ /* 0x000fe200000001ff */
[----:B------:R-:W-:Y:S01]  /*4bc0*/  LOP3.LUT R99, R101, 0x2, RZ, 0xc0, !PT ;  /* 0x0000000265637812 */ /* 0x000fe200078ec0ff */
[----:B------:R-:W-:Y:S01]  /*4bd0*/  UIADD3 UR4, UPT, UPT, UR48, 0x200, URZ ;  /* 0x0000020030047890 */ /* 0x000fe2000fffe0ff */
[----:B------:R-:W-:Y:S01]  /*4be0*/  LOP3.LUT R100, R3, 0x18, R100, 0xf8, !PT ;  /* 0x0000001803647812 */ /* 0x000fe200078ef864 */
[----:B------:R-:W-:Y:S01]  /*4bf0*/  IMAD.MOV.U32 R45, RZ, RZ, RZ ;  /* 0x000000ffff2d7224 */ /* 0x000fe200078e00ff */
[----:B------:R-:W2:Y:S01]  /*4c00*/  LDC R42, c[0x0][0xb0c] ;  /* 0x0002c300ff2a7b82 */ /* 0x000ea20000000800 */
[----:B------:R-:W-:Y:S01]  /*4c10*/  LOP3.LUT R46, R46, 0x600000, RZ, 0xc0, !PT ;  /* 0x006000002e2e7812 */ /* 0x000fe200078ec0ff */
[----:B------:R-:W-:Y:S01]  /*4c20*/  IMAD.MOV.U32 R105, RZ, RZ, RZ ;  /* 0x000000ffff697224 */ /* 0x000fe200078e00ff */
[----:B------:R-:W-:Y:S01]  /*4c30*/  LOP3.LUT R100, R100, 0xf20, R2, 0xf8, !PT ;  /* 0x00000f2064647812 */ /* 0x000fe200078ef802 */
[----:B------:R-:W-:Y:S01]  /*4c40*/  IMAD.U32 R93, RZ, RZ, UR4 ;  /* 0x00000004ff5d7e24 */ /* 0x000fe2000f8e00ff */
[----:B------:R-:W-:Y:S01]  /*4c50*/  LOP3.LUT R101, R101, 0x4, RZ, 0xc0, !PT ;  /* 0x0000000465657812 */ /* 0x000fe200078ec0ff */
[----:B------:R-:W4:Y:S01]  /*4c60*/  LDCU.64 UR52, c[0x0][0x348] ;  /* 0x00006900ff3477ac */ /* 0x000f220008000a00 */
[----:B------:R-:W-:Y:S01]  /*4c70*/  MOV R96, RZ ;  /* 0x000000ff00607202 */ /* 0x000fe20000000f00 */
[----:B------:R-:W1:Y:S01]  /*4c80*/  LDC R89, c[0x0][0xb20] ;  /* 0x0002c800ff597b82 */ /* 0x000e620000000800 */
[----:B------:R-:W3:Y:S01]  /*4c90*/  LDS R0, [UR48+0x160] ;  /* 0x00016030ff007984 */ /* 0x000ee20008000800 */
[----:B------:R-:W-:Y:S01]  /*4ca0*/  IMAD R100, R100, 0x2, R93 ;  /* 0x0000000264647824 */ /* 0x000fe200078e025d */
[----:B------:R-:W1:Y:S03]  /*4cb0*/  LDCU.64 UR38, c[0x0][0x888] ;  /* 0x00011100ff2677ac */ /* 0x000e660008000a00 */
[--C-:B------:R-:W-:Y:S01]  /*4cc0*/  IMAD R99, R99, -0x10, R100.reuse ;  /* 0xfffffff063637824 */ /* 0x100fe200078e0264 */
[----:B------:R-:W1:Y:S01]  /*4cd0*/  LDCU.64 UR44, c[0x0][0x890] ;  /* 0x00011200ff2c77ac */ /* 0x000e620008000a00 */
[----:B------:R-:W1:Y:S01]  /*4ce0*/  LDC R41, c[0x0][0xb30] ;  /* 0x0002cc00ff297b82 */ /* 0x000e620000000800 */
[----:B------:R-:W-:Y:S01]  /*4cf0*/  IMAD R98, R101, -0x10, R100 ;  /* 0xfffffff065627824 */ /* 0x000fe200078e0264 */
[----:B------:R-:W-:Y:S01]  /*4d00*/  UMOV UR49, URZ ;  /* 0x000000ff00317c82 */ /* 0x000fe20008000000 */
[----:B------:R-:W-:-:S05]  /*4d10*/  UMOV UR51, URZ ;  /* 0x000000ff00337c82 */ /* 0x000fca0008000000 */
[----:B------:R-:W1:Y:S08]  /*4d20*/  LDC.64 R84, c[0x0][0xb10] ;  /* 0x0002c400ff547b82 */ /* 0x000e700000000a00 */
[----:B------:R-:W1:Y:S08]  /*4d30*/  LDC.64 R38, c[0x0][0xb18] ;  /* 0x0002c600ff267b82 */ /* 0x000e700000000a00 */
[----:B------:R-:W1:Y:S08]  /*4d40*/  LDC.64 R36, c[0x0][0xb28] ;  /* 0x0002ca00ff247b82 */ /* 0x000e700000000a00 */
[----:B------:R-:W1:Y:S01]  /*4d50*/  LDC.64 R82, c[0x0][0x8b0] ;  /* 0x00022c00ff527b82 */ /* 0x000e620000000a00 */
[----:B---3--:R-:W-:-:S07]  /*4d60*/  IMAD.IADD R46, R0, 0x1, R46 ;  /* 0x00000001002e7824 */ /* 0x008fce00078e022e */
[----:B------:R-:W3:Y:S08]  /*4d70*/  LDC.64 R80, c[0x0][0x8a8] ;  /* 0x00022a00ff507b82 */ /* 0x000ef00000000a00 */
[----:B--2-4-:R-:W1:Y:S02]  /*4d80*/  LDC R90, c[0x0][0x374] ;  /* 0x0000dd00ff5a7b82 */ /* 0x014e640000000800 */
.L_x_128:
[----:B------:R-:W-:Y:S02]  /*4d90*/  LEA R0, R105, UR48, 0x3 ;  /* 0x0000003069007c11 */ /* 0x000fe4000f8e18ff */
[----:B------:R-:W-:Y:S02]  /*4da0*/  SHF.L.U32 R2, R95, 0x1f, RZ ;  /* 0x0000001f5f027819 */ /* 0x000fe400000006ff */
[----:B-1----:R-:W-:Y:S02]  /*4db0*/  LEA R16, R105, UR48, 0x4 ;  /* 0x0000003069107c11 */ /* 0x002fe4000f8e20ff */
[----:B------:R-:W2:Y:S02]  /*4dc0*/  SYNCS.PHASECHK.TRANS64.TRYWAIT P0, [R0+URZ+0xb0], R2 ;  /* 0x0000b002000075a7 */ /* 0x000ea400080011ff */
[----:B--23--:R-:W-:Y:S05]  /*4dd0*/  @!P0 BRA `(.L_x_85) ;  /* 0x0000004800a48947 */ /* 0x00cfea0003800000 */
.L_x_180:
[----:B------:R-:W4:Y:S01]  /*4de0*/  LDC.64 R10, c[0x0][0xb10] ;  /* 0x0002c400ff0a7b82 */ /* 0x000f220000000a00 */
[----:B------:R-:W3:Y:S01]  /*4df0*/  LDS.128 R16, [R16+0x140] ;  /* 0x0001400010107984 */ /* 0x000ee20000000c00 */
[----:B-1----:R-:W-:Y:S01]  /*4e00*/  ISETP.NE.AND P1, PT, R41, 0x1, PT ;  /* 0x000000012900780c */ /* 0x002fe20003f25270 */
[----:B--2---:R-:W-:Y:S01]  /*4e10*/  VIADD R0, R0, 0xc0 ;  /* 0x000000c000007836 */ /* 0x004fe20000000000 */
[----:B------:R-:W-:Y:S04]  /*4e20*/  ISETP.GE.AND P0, PT, R40, 0x1, PT ;  /* 0x000000012800780c */ /* 0x000fe80003f06270 */
[----:B------:R-:W1:Y:S01]  /*4e30*/  LDC.64 R8, c[0x0][0xb18] ;  /* 0x0002c600ff087b82 */ /* 0x000e620000000a00 */
[----:B------:R-:W-:Y:S01]  /*4e40*/  PRMT R0, RZ, 0x654, R0 ;  /* 0x00000654ff007816 */ /* 0x000fe20000000000 */
[----:B------:R-:W-:Y:S01]  /*4e50*/  @!PT LDS RZ, [RZ] ;  /* 0x00000000fffff984 */ /* 0x000fe20000000800 */
[----:B------:R-:W-:Y:S01]  /*4e60*/  @!PT LDS RZ, [RZ] ;  /* 0x00000000fffff984 */ /* 0x000fe20000000800 */
[----:B------:R-:W-:Y:S01]  /*4e70*/  @!PT LDS RZ, [RZ] ;  /* 0x00000000fffff984 */ /* 0x000fe20000000800 */
[----:B------:R-:W-:Y:S01]  /*4e80*/  @!PT LDS RZ, [RZ] ;  /* 0x00000000fffff984 */ /* 0x000fe20000000800 */
[----:B------:R2:W-:Y:S06]  /*4e90*/  MEMBAR.ALL.CTA ;  /* 0x0000000000007992 */ /* 0x0005ec0000008000 */
[----:B--2---:R-:W2:Y:S01]  /*4ea0*/  FENCE.VIEW.ASYNC.S ;  /* 0x00000000000073c6 */ /* 0x004ea20000000000 */
[----:B------:R-:W1:Y:S08]  /*4eb0*/  @!P1 LDC R12, c[0x0][0xb20] ;  /* 0x0002c800ff0c9b82 */ /* 0x000e700000000800 */
[----:B------:R-:W1:Y:S01]  /*4ec0*/  @!P1 LDC R7, c[0x0][0xb0c] ;  /* 0x0002c300ff079b82 */ /* 0x000e620000000800 */
[----:B--2---:R2:W-:Y:S01]  /*4ed0*/  SYNCS.ARRIVE.TRANS64.RED.A1T0 RZ, [R0+URZ], RZ ;  /* 0x000000ff00ff79a7 */ /* 0x0045e200081004ff */
[----:B---3--:R-:W-:Y:S04]  /*4ee0*/  LOP3.LUT P4, RZ, R18, 0x1, RZ, 0xc0, !PT ;  /* 0x0000000112ff7812 */ /* 0x008fe8000788c0ff */
[----:B------:R-:W-:Y:S09]  /*4ef0*/  P2R R103, PR, RZ, 0x10 ;  /* 0x00000010ff677803 */ /* 0x000ff20000000000 */
[----:B------:R-:W-:Y:S02]  /*4f00*/  @P4 MOV R44, R16 ;  /* 0x00000010002c4202 */ /* 0x000fe40000000f00 */
[----:B------:R-:W-:Y:S01]  /*4f10*/  @P4 LOP3.LUT R43, R17, 0xffff, RZ, 0xc0, !PT ;  /* 0x0000ffff112b4812 */ /* 0x000fe200078ec0ff */
[----:B--2-4-:R-:W-:Y:S06]  /*4f20*/  @!P0 BRA `(.L_x_86) ;  /* 0x0000000000a48947 */ /* 0x014fec0003800000 */
[----:B------:R-:W-:Y:S01]  /*4f30*/  IMAD.HI.U32 R0, R90, R39, RZ ;  /* 0x000000275a007227 */ /* 0x000fe200078e00ff */
[----:B------:R-:W-:Y:S02]  /*4f40*/  ISETP.NE.AND P0, PT, R38, 0x1, PT ;  /* 0x000000012600780c */ /* 0x000fe40003f05270 */
[----:B------:R-:W-:Y:S01]  /*4f50*/  ISETP.NE.AND P2, PT, R40, 0x1, PT ;  /* 0x000000012800780c */ /* 0x000fe20003f45270 */
[----:B------:R-:W-:Y:S01]  /*4f60*/  IMAD.HI.U32 R4, R91, R84, RZ ;  /* 0x000000545b047227 */ /* 0x000fe200078e00ff */
[----:B------:R-:W-:Y:S02]  /*4f70*/  SHF.R.U32.HI R0, RZ, R89, R0 ;  /* 0x00000059ff007219 */ /* 0x000fe40000011600 */
[----:B------:R-:W-:Y:S01]  /*4f80*/  ISETP.NE.AND P3, PT, R42, 0x1, PT ;  /* 0x000000012a00780c */ /* 0x000fe20003f65270 */
[----:B------:R-:W-:Y:S01]  /*4f90*/  IMAD.HI.U32 R6, R43, R39, RZ ;  /* 0x000000272b067227 */ /* 0x000fe200078e00ff */
[-C--:B------:R-:W-:Y:S02]  /*4fa0*/  SHF.R.U32.HI R4, RZ, R85.reuse, R4 ;  /* 0x00000055ff047219 */ /* 0x080fe40000011604 */
[----:B------:R-:W-:Y:S01]  /*4fb0*/  SEL R0, R90, R0, !P0 ;  /* 0x000000005a007207 */ /* 0x000fe20004000000 */
[----:B------:R-:W-:Y:S01]  /*4fc0*/  IMAD.HI.U32 R5, R44, R84, RZ ;  /* 0x000000542c057227 */ /* 0x000fe200078e00ff */
[----:B------:R-:W-:Y:S03]  /*4fd0*/  SEL R4, R91, R4, !P3 ;  /* 0x000000045b047207 */ /* 0x000fe60005800000 */
[-C--:B------:R-:W-:Y:S01]  /*4fe0*/  IMAD.HI.U32 R3, R0, R36.reuse, RZ ;  /* 0x0000002400037227 */ /* 0x080fe200078e00ff */
[----:B------:R-:W-:Y:S03]  /*4ff0*/  SHF.R.U32.HI R5, RZ, R85, R5 ;  /* 0x00000055ff057219 */ /* 0x000fe60000011605 */
[----:B------:R-:W-:Y:S01]  /*5000*/  IMAD.HI.U32 R2, R4, R36, RZ ;  /* 0x0000002404027227 */ /* 0x000fe200078e00ff */
[----:B------:R-:W-:Y:S02]  /*5010*/  @P2 SHF.R.U32.HI R0, RZ, R37, R3 ;  /* 0x00000025ff002219 */ /* 0x000fe40000011603 */
[----:B------:R-:W-:Y:S02]  /*5020*/  SHF.R.U32.HI R3, RZ, R89, R6 ;  /* 0x00000059ff037219 */ /* 0x000fe40000011606 */
[----:B------:R-:W-:Y:S01]  /*5030*/  @P2 SHF.R.U32.HI R4, RZ, R37, R2 ;  /* 0x00000025ff042219 */ /* 0x000fe20000011602 */
[----:B------:R-:W-:Y:S01]  /*5040*/  IMAD R0, R40, R0, RZ ;  /* 0x0000000028007224 */ /* 0x000fe200078e02ff */
[----:B------:R-:W-:Y:S02]  /*5050*/  SEL R3, R43, R3, !P0 ;  /* 0x000000032b037207 */ /* 0x000fe40004000000 */
[----:B------:R-:W-:Y:S01]  /*5060*/  SEL R2, R44, R5, !P3 ;  /* 0x000000052c027207 */ /* 0x000fe20005800000 */
[----:B------:R-:W-:Y:S01]  /*5070*/  IMAD R5, R40, R4, RZ ;  /* 0x0000000428057224 */ /* 0x000fe200078e02ff */
[C---:B------:R-:W-:Y:S01]  /*5080*/  ISETP.GE.AND P0, PT, R3.reuse, R0, PT ;  /* 0x000000000300720c */ /* 0x040fe20003f06270 */
[C---:B------:R-:W-:Y:S03]  /*5090*/  IMAD.HI.U32 R0, R3.reuse, R36, RZ ;  /* 0x0000002403007227 */ /* 0x040fe600078e00ff */
[C---:B------:R-:W-:Y:S02]  /*50a0*/  ISETP.GE.OR P0, PT, R2.reuse, R5, P0 ;  /* 0x000000050200720c */ /* 0x040fe40000706670 */
[----:B------:R-:W-:Y:S04]  /*50b0*/  SHF.R.U32.HI R0, RZ, R37, R0 ;  /* 0x00000025ff007219 */ /* 0x000fe80000011600 */
[C---:B------:R-:W-:Y:S05]  /*50c0*/  SEL R6, R3.reuse, R0, !P2 ;  /* 0x0000000003067207 */ /* 0x040fea0005000000 */
        /* <DEDUP_REMOVED lines=14> */
[----:B------:R-:W-:Y:S07]  /*51b0*/  IMAD R43, R3, R38, R43 ;  /* 0x00000026032b7224 */ /* 0x000fee00078e022b */
.L_x_86:
[----:B-1----:R-:W-:Y:S01]  /*51c0*/  @!P1 ISETP.NE.AND P0, PT, R8, 0x1, PT ;  /* 0x000000010800980c */ /* 0x002fe20003f05270 */
[----:B------:R-:W-:Y:S01]  /*51d0*/  @!P1 IMAD.HI.U32 R2, R43, R9, RZ ;  /* 0x000000092b029227 */ /* 0x000fe200078e00ff */
[----:B------:R-:W-:Y:S01]  /*51e0*/  R2UR UR42, R15 ;  /* 0x000000000f2a72ca */ /* 0x000fe200000e0000 */
[----:B------:R-:W-:Y:S01]  /*51f0*/  BSSY.RECONVERGENT B6, `(.L_x_87) ;  /* 0x0000031000067945 */ /* 0x000fe20003800200 */
[----:B------:R-:W-:Y:S01]  /*5200*/  R2UR UR41, R14 ;  /* 0x000000000e2972ca */ /* 0x000fe200000e0000 */
[C---:B------:R-:W-:Y:S01]  /*5210*/  @!P1 IMAD.HI.U32 R0, R44.reuse, R10, RZ ;  /* 0x0000000a2c009227 */ /* 0x040fe200078e00ff */
[----:B------:R-:W-:Y:S02]  /*5220*/  @!P1 SHF.R.U32.HI R2, RZ, R12, R2 ;  /* 0x0000000cff029219 */ /* 0x000fe40000011602 */
[----:B------:R-:W-:Y:S01]  /*5230*/  @!P1 ISETP.NE.AND P2, PT, R7, 0x1, PT ;  /* 0x000000010700980c */ /* 0x000fe20003f45270 */
[----:B------:R-:W-:Y:S01]  /*5240*/  VIADD R105, R105, 0x1 ;  /* 0x0000000169697836 */ /* 0x000fe20000000000 */
[----:B------:R-:W-:Y:S02]  /*5250*/  @!P1 SEL R2, R43, R2, !P0 ;  /* 0x000000022b029207 */ /* 0x000fe40004000000 */
[----:B------:R-:W-:Y:S02]  /*5260*/  @!P1 SHF.R.U32.HI R0, RZ, R11, R0 ;  /* 0x0000000bff009219 */ /* 0x000fe40000011600 */
[----:B------:R-:W-:Y:S01]  /*5270*/  LOP3.LUT P0, RZ, R93, 0x1b0, RZ, 0xc0, !PT ;  /* 0x000001b05dff7812 */ /* 0x000fe2000780c0ff */
[----:B------:R-:W-:Y:S01]  /*5280*/  USHF.L.U32 UR42, UR42, 0x7, URZ ;  /* 0x000000072a2a7899 */ /* 0x000fe200080006ff */
[----:B------:R-:W-:Y:S01]  /*5290*/  @!P1 SEL R3, R44, R0, !P2 ;  /* 0x000000002c039207 */ /* 0x000fe20005000000 */
[----:B------:R-:W-:Y:S01]  /*52a0*/  USHF.L.U32 UR41, UR41, 0x7, URZ ;  /* 0x0000000729297899 */ /* 0x000fe200080006ff */
[----:B------:R-:W-:Y:S03]  /*52b0*/  @P4 SHF.R.U32.HI R94, RZ, 0x10, R17 ;  /* 0x00000010ff5e4819 */ /* 0x000fe60000011611 */
[----:B------:R-:W-:Y:S02]  /*52c0*/  @!P1 IMAD.IADD R0, R2, 0x1, -R3 ;  /* 0x0000000102009824 */ /* 0x000fe400078e0a03 */
[----:B------:R-:W-:Y:S02]  /*52d0*/  @!P1 IMAD.IADD R2, R3, 0x1, -R2 ;  /* 0x0000000103029824 */ /* 0x000fe400078e0a02 */
[----:B------:R-:W-:Y:S02]  /*52e0*/  @!P1 IMAD R44, R0, R7, R44 ;  /* 0x00000007002c9224 */ /* 0x000fe400078e022c */
[----:B------:R-:W-:Y:S01]  /*52f0*/  @!P1 IMAD R43, R2, R8, R43 ;  /* 0x00000008022b9224 */ /* 0x000fe200078e022b */
[----:B------:R-:W-:Y:S06]  /*5300*/  @!P0 BRA `(.L_x_88) ;  /* 0x00000000007c8947 */ /* 0x000fec0003800000 */
[----:B------:R-:W1:Y:S01]  /*5310*/  LDCU.64 UR8, c[0x4][0x80] ;  /* 0x01001000ff0877ac */ /* 0x000e620008000a00 */
[----:B------:R-:W-:Y:S01]  /*5320*/  MOV R2, 0x0 ;  /* 0x0000000000027802 */ /* 0x000fe20000000f00 */
[----:B------:R-:W-:Y:S02]  /*5330*/  HFMA2 R12, -RZ, RZ, 0, 5.9604644775390625e-08 ;  /* 0x00000001ff0c7431 */ /* 0x000fe400000001ff */
[----:B------:R-:W-:Y:S01]  /*5340*/  IMAD.MOV.U32 R8, RZ, RZ, 0x70 ;  /* 0x00000070ff087424 */ /* 0x000fe200078e00ff */
[----:B------:R2:W3:Y:S01]  /*5350*/  LDC.64 R14, c[0x4][R2] ;  /* 0x01000000020e7b82 */ /* 0x0004e20000000a00 */
[----:B------:R-:W4:Y:S01]  /*5360*/  LDCU.64 UR6, c[0x4][0x88] ;  /* 0x01001100ff0677ac */ /* 0x000f220008000a00 */
[----:B------:R-:W-:Y:S01]  /*5370*/  IMAD.MOV.U32 R13, RZ, RZ, RZ ;  /* 0x000000ffff0d7224 */ /* 0x000fe200078e00ff */
[----:B------:R-:W2:Y:S01]  /*5380*/  LDCU.64 UR4, c[0x4][0x8] ;  /* 0x01000100ff0477ac */ /* 0x000ea20008000a00 */
[----:B-1----:R-:W-:Y:S01]  /*5390*/  MOV R5, UR9 ;  /* 0x0000000900057c02 */ /* 0x002fe20008000f00 */
[----:B------:R-:W-:Y:S01]  /*53a0*/  IMAD.U32 R4, RZ, RZ, UR8 ;  /* 0x00000008ff047e24 */ /* 0x000fe2000f8e00ff */
[----:B----4-:R-:W-:Y:S01]  /*53b0*/  MOV R7, UR7 ;  /* 0x0000000700077c02 */ /* 0x010fe20008000f00 */
[----:B------:R-:W-:Y:S01]  /*53c0*/  IMAD.U32 R6, RZ, RZ, UR6 ;  /* 0x00000006ff067e24 */ /* 0x000fe2000f8e00ff */
[----:B--2---:R-:W-:Y:S01]  /*53d0*/  MOV R11, UR5 ;  /* 0x00000005000b7c02 */ /* 0x004fe20008000f00 */
[----:B------:R-:W-:Y:S02]  /*53e0*/  IMAD.U32 R10, RZ, RZ, UR4 ;  /* 0x00000004ff0a7e24 */ /* 0x000fe4000f8e00ff */
[----:B------:R-:W-:Y:S07]  /*53f0*/  LEPC R20, `(.L_x_89) ;  /* 0x000000001014794e */ /* 0x000fee0000000000 */
[----:B---3-5:R-:W-:Y:S05]  /*5400*/  CALL.ABS.NOINC R14 ;  /* 0x000000000e007343 */ /* 0x028fea0003c00000 */
.L_x_89:
[----:B------:R-:W1:Y:S01]  /*5410*/  LDCU.64 UR8, c[0x4][0x80] ;  /* 0x01001000ff0877ac */ /* 0x000e620008000a00 */
[----:B------:R-:W2:Y:S01]  /*5420*/  LDC.64 R2, c[0x4][R2] ;  /* 0x0100000002027b82 */ /* 0x000ea20000000a00 */
[----:B------:R-:W-:Y:S02]  /*5430*/  HFMA2 R12, -RZ, RZ, 0, 5.9604644775390625e-08 ;  /* 0x00000001ff0c7431 */ /* 0x000fe400000001ff */
[----:B------:R-:W-:Y:S02]  /*5440*/  IMAD.MOV.U32 R8, RZ, RZ, 0x70 ;  /* 0x00000070ff087424 */ /* 0x000fe400078e00ff */
[----:B------:R-:W-:Y:S01]  /*5450*/  IMAD.MOV.U32 R13, RZ, RZ, RZ ;  /* 0x000000ffff0d7224 */ /* 0x000fe200078e00ff */
[----:B------:R-:W3:Y:S01]  /*5460*/  LDCU.64 UR6, c[0x4][0x88] ;  /* 0x01001100ff0677ac */ /* 0x000ee20008000a00 */
[----:B------:R-:W4:Y:S01]  /*5470*/  LDCU.64 UR4, c[0x4][0x8] ;  /* 0x01000100ff0477ac */ /* 0x000f220008000a00 */
[----:B-1----:R-:W-:Y:S02]  /*5480*/  MOV R4, UR8 ;  /* 0x0000000800047c02 */ /* 0x002fe40008000f00 */
[----:B------:R-:W-:Y:S02]  /*5490*/  MOV R5, UR9 ;  /* 0x0000000900057c02 */ /* 0x000fe40008000f00 */
[----:B---3--:R-:W-:Y:S01]  /*54a0*/  MOV R7, UR7 ;  /* 0x0000000700077c02 */ /* 0x008fe20008000f00 */
[----:B------:R-:W-:Y:S01]  /*54b0*/  IMAD.U32 R6, RZ, RZ, UR6 ;  /* 0x00000006ff067e24 */ /* 0x000fe2000f8e00ff */
[----:B----4-:R-:W-:Y:S01]  /*54c0*/  MOV R11, UR5 ;  /* 0x00000005000b7c02 */ /* 0x010fe20008000f00 */
[----:B------:R-:W-:Y:S02]  /*54d0*/  IMAD.U32 R10, RZ, RZ, UR4 ;  /* 0x00000004ff0a7e24 */ /* 0x000fe4000f8e00ff */
[----:B------:R-:W-:Y:S07]  /*54e0*/  LEPC R20, `(.L_x_88) ;  /* 0x000000001014794e */ /* 0x000fee0000000000 */
[----:B--2---:R-:W-:Y:S05]  /*54f0*/  CALL.ABS.NOINC R2 ;  /* 0x0000000002007343 */ /* 0x004fea0003c00000 */
.L_x_88:
[----:B------:R-:W-:Y:S05]  /*5500*/  BSYNC.RECONVERGENT B6 ;  /* 0x0000000000067941 */ /* 0x000fea0003800200 */
.L_x_87:
[----:B------:R-:W-:Y:S01]  /*5510*/  ISETP.NE.U32.AND P4, PT, R82, RZ, PT ;  /* 0x000000ff5200720c */ /* 0x000fe20003f85070 */
[----:B------:R-:W-:Y:S01]  /*5520*/  UISETP.NE.AND UP2, UPT, UR50, URZ, UPT ;  /* 0x000000ff3200728c */ /* 0x000fe2000bf45270 */
[----:B------:R-:W-:Y:S01]  /*5530*/  ISETP.NE.U32.AND P2, PT, RZ, UR38, PT ;  /* 0x00000026ff007c0c */ /* 0x000fe2000bf45070 */
[----:B------:R-:W-:Y:S01]  /*5540*/  UISETP.NE.U32.AND UP1, UPT, UR44, URZ, UPT ;  /* 0x000000ff2c00728c */ /* 0x000fe2000bf25070 */
[----:B------:R-:W-:Y:S01]  /*5550*/  ISETP.NE.AND.EX P4, PT, R83, RZ, PT, P4 ;  /* 0x000000ff5300720c */ /* 0x000fe20003f85340 */
[----:B------:R-:W-:Y:S01]  /*5560*/  UPLOP3.LUT UP0, UPT, UPT, UPT, UPT, 0x40, 0x4 ;  /* 0x000000000004789c */ /* 0x000fe20003f0e870 */
[----:B------:R-:W-:Y:S01]  /*5570*/  ISETP.NE.AND.EX P2, PT, RZ, UR39, PT, P2 ;  /* 0x00000027ff007c0c */ /* 0x000fe2000bf45320 */
[----:B------:R-:W-:Y:S01]  /*5580*/  UISETP.NE.AND.EX UP1, UPT, UR45, URZ, UPT, UP1 ;  /* 0x000000ff2d00728c */ /* 0x000fe2000bf25310 */
[----:B------:R-:W-:Y:S04]  /*5590*/  PLOP3.LUT P1, PT, PT, PT, UP2, 0x80, 0x8 ;  /* 0x000000000008781c */ /* 0x000fe80003f2f028 */
[----:B------:R-:W-:Y:S06]  /*55a0*/  @UP2 UPLOP3.LUT UP0, UPT, UPT, UPT, UP1, 0x80, 0x8 ;  /* 0x000000000008289c */ /* 0x000fec0003f0f010 */
[----:B------:R-:W-:Y:S01]  /*55b0*/  PLOP3.LUT P0, PT, PT, PT, UP0, 0x80, 0x8 ;  /* 0x000000000008781c */ /* 0x000fe20003f0f008 */
[----:B------:R-:W-:Y:S01]  /*55c0*/  @!UPT UIADD3 URZ, UPT, UPT, URZ, URZ, URZ ;  /* 0x000000fffffff290 */ /* 0x000fe2000fffe0ff */
[----:B------:R-:W-:Y:S11]  /*55d0*/  BRA.U !UP1, `(.L_x_90) ;  /* 0x0000000109387547 */ /* 0x000ff6000b800000 */
[----:B------:R-:W-:Y:S01]  /*55e0*/  UISETP.NE.U32.AND UP0, UPT, UR38, URZ, UPT ;  /* 0x000000ff2600728c */ /* 0x000fe2000bf05070 */
[----:B------:R-:W-:Y:S02]  /*55f0*/  HFMA2 R0, -RZ, RZ, 0, 5.9604644775390625e-08 ;  /* 0x00000001ff007431 */ /* 0x000fe400000001ff */
[----:B------:R-:W-:Y:S01]  /*5600*/  IMAD.MOV.U32 R88, RZ, RZ, 0x1 ;  /* 0x00000001ff587424 */ /* 0x000fe200078e00ff */
[----:B------:R-:W-:Y:S06]  /*5610*/  UISETP.NE.AND.EX UP0, UPT, UR39, URZ, UPT, UP0 ;  /* 0x000000ff2700728c */ /* 0x000fec000bf05300 */
[----:B------:R-:W-:Y:S05]  /*5620*/  PLOP3.LUT P3, PT, PT, PT, UP0, 0x80, 0x8 ;  /* 0x000000000008781c */ /* 0x000fea0003f6f008 */
[----:B------:R-:W1:Y:S01]  /*5630*/  @UP0 LDCU.64 UR6, c[0x0][0x888] ;  /* 0x00011100ff0607ac */ /* 0x000e620008000a00 */
[----:B------:R-:W-:Y:S07]  /*5640*/  @UP0 UIMAD UR4, UR36, UR44, URZ ;  /* 0x0000002c240402a4 */ /* 0x000fee000f8e02ff */
[----:B------:R-:W-:Y:S01]  /*5650*/  @!P3 PRMT R88, R0, 0x7610, R88 ;  /* 0x000076100058b816 */ /* 0x000fe20000000058 */
[----:B-1----:R-:W-:Y:S03]  /*5660*/  @UP0 UIMAD.WIDE UR6, UR4, 0x4, UR6 ;  /* 0x00000004040608a5 */ /* 0x002fe6000f8e0206 */
[----:B------:R-:W1:Y:S03]  /*5670*/  @!UP0 LDCU UR4, c[0x0][0x880] ;  /* 0x00011000ff0487ac */ /* 0x000e660008000800 */
[----:B------:R-:W-:Y:S01]  /*5680*/  IMAD.U32 R2, RZ, RZ, UR6 ;  /* 0x00000006ff027e24 */ /* 0x000fe2000f8e00ff */
[----:B------:R-:W-:Y:S05]  /*5690*/  MOV R3, UR7 ;  /* 0x0000000700037c02 */ /* 0x000fea0008000f00 */
[----:B-----5:R2:W5:Y:S02]  /*56a0*/  @P3 LDG.E R49, desc[UR46][R2.64] ;  /* 0x0000002e02313981 */ /* 0x020564000c1e1900 */
[----:B-12---:R-:W-:Y:S02]  /*56b0*/  @!P3 IMAD.U32 R49, RZ, RZ, UR4 ;  /* 0x00000004ff31be24 */ /* 0x006fe4000f8e00ff */
.L_x_90:
[----:B------:R-:W-:Y:S05]  /*56c0*/  @!P4 BRA `(.L_x_91) ;  /* 0x000000000020c947 */ /* 0x000fea0003800000 */
[----:B------:R-:W-:Y:S04]  /*56d0*/  ISETP.NE.U32.AND P3, PT, R80, RZ, PT ;  /* 0x000000ff5000720c */ /* 0x000fe80003f65070 */
[----:B------:R-:W-:Y:S11]  /*56e0*/  ISETP.NE.AND.EX P3, PT, R81, RZ, PT, P3 ;  /* 0x000000ff5100720c */ /* 0x000ff60003f65330 */
[----:B------:R-:W-:Y:S02]  /*56f0*/  @!UPT UIADD3 URZ, UPT, UPT, URZ, URZ, URZ ;  /* 0x000000fffffff290 */ /* 0x000fe4000fffe0ff */
[----:B------:R-:W1:Y:S01]  /*5700*/  @P3 LDC.64 R2, c[0x0][0x8a8] ;  /* 0x00022a00ff023b82 */ /* 0x000e620000000a00 */
[----:B------:R-:W-:Y:S04]  /*5710*/  @P3 IMAD R0, R82, UR36, RZ ;  /* 0x0000002452003c24 */ /* 0x000fe8000f8e02ff */
[----:B-1----:R-:W-:Y:S05]  /*5720*/  @P3 IMAD.WIDE R2, R0, 0x4, R2 ;  /* 0x0000000400023825 */ /* 0x002fea00078e0202 */
[----:B-----5:R1:W5:Y:S02]  /*5730*/  @P3 LDG.E R47, desc[UR46][R2.64] ;  /* 0x0000002e022f3981 */ /* 0x020364000c1e1900 */
[----:B-1----:R-:W2:Y:S02]  /*5740*/  @!P3 LDC R47, c[0x0][0x8a0] ;  /* 0x00022800ff2fbb82 */ /* 0x002ea40000000800 */
.L_x_91:
[----:B-----5:R-:W-:Y:S01]  /*5750*/  FSETP.NEU.AND P3, PT, R49, RZ, PT ;  /* 0x000000ff3100720b */ /* 0x020fe20003f6d000 */
[----:B------:R-:W-:Y:S01]  /*5760*/  BSSY B1, `(.L_x_92) ;  /* 0x0000039000017945 */ /* 0x000fe20003800000 */
[----:B------:R-:W-:Y:S01]  /*5770*/  SEL R3, RZ, 0xffffffff, P2 ;  /* 0xffffffffff037807 */ /* 0x000fe20001000000 */
[----:B------:R-:W-:Y:S01]  /*5780*/  IMAD.MOV.U32 R66, RZ, RZ, 0x1 ;  /* 0x00000001ff427424 */ /* 0x000fe200078e00ff */
[----:B------:R-:W-:Y:S01]  /*5790*/  @P1 LOP3.LUT P2, RZ, R88, 0xff, RZ, 0xc0, !PT ;  /* 0x000000ff58ff1812 */ /* 0x000fe2000784c0ff */
[----:B------:R-:W-:Y:S01]  /*57a0*/  IMAD R48, R45, 0x80, R46 ;  /* 0x000000802d307824 */ /* 0x000fe200078e022e */
[----:B------:R-:W-:Y:S01]  /*57b0*/  @P1 SEL R0, RZ, 0xffffffff, P3 ;  /* 0xffffffffff001807 */ /* 0x000fe20001800000 */
[----:B------:R-:W-:Y:S01]  /*57c0*/  IMAD R106, R101, -0x10, R99 ;  /* 0xfffffff0656a7824 */ /* 0x000fe200078e0263 */
[----:B------:R-:W-:Y:S01]  /*57d0*/  LOP3.LUT R97, R97, 0x1, RZ, 0x3c, !PT ;  /* 0x0000000161617812 */ /* 0x000fe200078e3cff */
[----:B------:R-:W-:Y:S01]  /*57e0*/  IMAD.MOV.U32 R65, RZ, RZ, RZ ;  /* 0x000000ffff417224 */ /* 0x000fe200078e00ff */
[----:B------:R-:W-:Y:S02]  /*57f0*/  @P0 SEL R0, R3, R0, !P2 ;  /* 0x0000000003000207 */ /* 0x000fe40005000000 */
[----:B------:R-:W-:Y:S02]  /*5800*/  CS2R R78, SRZ ;  /* 0x00000000004e7805 */ /* 0x000fe4000001ff00 */
[----:B------:R-:W-:Y:S02]  /*5810*/  LEA R64, R45, UR48, 0x3 ;  /* 0x000000302d407c11 */ /* 0x000fe4000f8e18ff */
[----:B------:R-:W-:Y:S02]  /*5820*/  CS2R R76, SRZ ;  /* 0x00000000004c7805 */ /* 0x000fe4000001ff00 */
[----:B------:R-:W-:Y:S02]  /*5830*/  @P1 LOP3.LUT R0, R0, 0x1, RZ, 0xc0, !PT ;  /* 0x0000000100001812 */ /* 0x000fe400078ec0ff */
[----:B------:R-:W-:Y:S02]  /*5840*/  CS2R R70, SRZ ;  /* 0x0000000000467805 */ /* 0x000fe4000001ff00 */
[----:B------:R-:W-:Y:S02]  /*5850*/  PLOP3.LUT P2, PT, PT, PT, UP1, 0x80, 0x8 ;  /* 0x000000000008781c */ /* 0x000fe40003f4f018 */
[----:B------:R-:W-:Y:S02]  /*5860*/  CS2R R68, SRZ ;  /* 0x0000000000447805 */ /* 0x000fe4000001ff00 */
[----:B------:R-:W-:Y:S02]  /*5870*/  ISETP.NE.U32.OR P5, PT, R0, 0x1, !P1 ;  /* 0x000000010000780c */ /* 0x000fe40004fa5470 */
[----:B------:R-:W-:Y:S02]  /*5880*/  CS2R R62, SRZ ;  /* 0x00000000003e7805 */ /* 0x000fe4000001ff00 */
[----:B------:R-:W-:Y:S02]  /*5890*/  LOP3.LUT P4, R104, R88, 0xff, RZ, 0xc0, !PT ;  /* 0x000000ff58687812 */ /* 0x000fe4000788c0ff */
[----:B------:R-:W-:Y:S02]  /*58a0*/  CS2R R60, SRZ ;  /* 0x00000000003c7805 */ /* 0x000fe4000001ff00 */
[----:B------:R-:W-:Y:S02]  /*58b0*/  SEL R2, RZ, 0xffffffff, P3 ;  /* 0xffffffffff027807 */ /* 0x000fe40001800000 */
[----:B------:R-:W-:Y:S02]  /*58c0*/  CS2R R58, SRZ ;  /* 0x00000000003a7805 */ /* 0x000fe4000001ff00 */
[----:B------:R-:W-:Y:S02]  /*58d0*/  P2R R107, PR, RZ, 0x20 ;  /* 0x00000020ff6b7803 */ /* 0x000fe40000000000 */
[----:B------:R-:W-:Y:S02]  /*58e0*/  CS2R R56, SRZ ;  /* 0x0000000000387805 */ /* 0x000fe4000001ff00 */
[----:B------:R-:W-:Y:S02]  /*58f0*/  @P2 SEL R2, R3, R2, !P4 ;  /* 0x0000000203022207 */ /* 0x000fe40006000000 */
[----:B------:R-:W-:Y:S02]  /*5900*/  @P5 SHF.L.U32 R0, R97, 0x1f, RZ ;  /* 0x0000001f61005819 */ /* 0x000fe400000006ff */
[----:B------:R-:W-:Y:S02]  /*5910*/  LOP3.LUT R2, R2, 0x1, RZ, 0xc0, !PT ;  /* 0x0000000102027812 */ /* 0x000fe400078ec0ff */
[----:B------:R1:W3:Y:S02]  /*5920*/  @P5 SYNCS.PHASECHK.TRANS64.TRYWAIT P1, [UR48+0x60], R0 ;  /* 0x00006000ff0055a7 */ /* 0x0002e40008021130 */
[----:B------:R-:W-:Y:S04]  /*5930*/  ISETP.NE.U32.AND P2, PT, R2, 0x1, PT ;  /* 0x000000010200780c */ /* 0x000fe80003f45070 */
[----:B------:R-:W-:Y:S02]  /*5940*/  P2R R67, PR, RZ, 0x4 ;  /* 0x00000004ff437803 */ /* 0x000fe40000000000 */
[----:B-1----:R-:W-:Y:S04]  /*5950*/  SHF.L.U32 R0, R96, 0x1f, RZ ;  /* 0x0000001f60007819 */ /* 0x002fe800000006ff */
[----:B------:R1:W4:Y:S01]  /*5960*/  SYNCS.PHASECHK.TRANS64.TRYWAIT P0, [R64+URZ+0xd0], R0 ;  /* 0x0000d000400075a7 */ /* 0x00032200080011ff */
[----:B---3--:R-:W-:Y:S01]  /*5970*/  @P5 SEL R66, RZ, 0x1, !P1 ;  /* 0x00000001ff425807 */ /* 0x008fe20004800000 */
[----:B-1----:R-:W-:Y:S06]  /*5980*/  @!P5 BRA `(.L_x_93) ;  /* 0x000000000058d947 */ /* 0x002fec0003800000 */
[----:B------:R-:W-:Y:S01]  /*5990*/  IMAD.MOV.U32 R79, RZ, RZ, RZ ;  /* 0x000000ffff4f7224 */ /* 0x000fe200078e00ff */
[----:B------:R-:W-:Y:S01]  /*59a0*/  ISETP.NE.AND P1, PT, R66, RZ, PT ;  /* 0x000000ff4200720c */ /* 0x000fe20003f25270 */
[----:B------:R-:W-:Y:S01]  /*59b0*/  BSSY B0, `(.L_x_94) ;  /* 0x000000c000007945 */ /* 0x000fe20003800000 */
[----:B------:R-:W-:Y:S02]  /*59c0*/  CS2R R58, SRZ ;  /* 0x00000000003a7805 */ /* 0x000fe4000001ff00 */
[----:B------:R-:W-:Y:S02]  /*59d0*/  CS2R R56, SRZ ;  /* 0x0000000000387805 */ /* 0x000fe4000001ff00 */
[----:B------:R-:W-:Y:S02]  /*59e0*/  CS2R R62, SRZ ;  /* 0x00000000003e7805 */ /* 0x000fe4000001ff00 */
[----:B------:R-:W-:Y:S02]  /*59f0*/  CS2R R60, SRZ ;  /* 0x00000000003c7805 */ /* 0x000fe4000001ff00 */
[----:B------:R-:W-:Y:S02]  /*5a00*/  CS2R R70, SRZ ;  /* 0x0000000000467805 */ /* 0x000fe4000001ff00 */
[----:B------:R-:W-:Y:S02]  /*5a10*/  CS2R R68, SRZ ;  /* 0x0000000000447805 */ /* 0x000fe4000001ff00 */
[----:B------:R-:W-:Y:S01]  /*5a20*/  CS2R R76, SRZ ;  /* 0x00000000004c7805 */ /* 0x000fe2000001ff00 */
[----:B------:R-:W-:Y:S06]  /*5a30*/  @P1 BRA `(.L_x_95) ;  /* 0x00000000000c1947 */ /* 0x000fec0003800000 */
[----:B------:R-:W-:Y:S04]  /*5a40*/  SHF.L.U32 R3, R97, 0x1f, RZ ;  /* 0x0000001f61037819 */ /* 0x000fe800000006ff */
[----:B------:R-:W1:Y:S02]  /*5a50*/  SYNCS.PHASECHK.TRANS64.TRYWAIT P1, [UR48+0x60], R3 ;  /* 0x00006003ff0075a7 */ /* 0x000e640008021130 */
[----:B-1----:R-:W-:Y:S05]  /*5a60*/  @!P1 BRA `(.L_x_96) ;  /* 0x0000003c00949947 */ /* 0x002fea0003800000 */
.L_x_95:
[----:B------:R-:W-:Y:S05]  /*5a70*/  BSYNC B0 ;  /* 0x0000000000007941 */ /* 0x000fea0003800000 */
.L_x_94:
[----:B------:R-:W-:Y:S01]  /*5a80*/  ISETP.NE.AND P1, PT, R67, RZ, PT ;  /* 0x000000ff4300720c */ /* 0x000fe20003f25270 */
[----:B------:R-:W-:Y:S11]  /*5a90*/  HFMA2 R65, -RZ, RZ, 0, 5.9604644775390625e-08 ;  /* 0x00000001ff417431 */ /* 0x000ff600000001ff */
[----:B------:R-:W-:Y:S01]  /*5aa0*/  @!UPT UIADD3 URZ, UPT, UPT, URZ, URZ, URZ ;  /* 0x000000fffffff290 */ /* 0x000fe2000fffe0ff */
[----:B------:R3:W1:Y:S04]  /*5ab0*/  @P1 LDS.128 R56, [R100] ;  /* 0x0000000064381984 */ /* 0x0006680000000c00 */
[----:B------:R3:W1:Y:S04]  /*5ac0*/  @P1 LDS.128 R60, [R99+0x10] ;  /* 0x00001000633c1984 */ /* 0x0006680000000c00 */
[----:B------:R3:W1:Y:S04]  /*5ad0*/  @P1 LDS.128 R68, [R98+0x20] ;  /* 0x0000200062441984 */ /* 0x0006680000000c00 */
[----:B------:R3:W1:Y:S02]  /*5ae0*/  @P1 LDS.128 R76, [R106+0x30] ;  /* 0x000030006a4c1984 */ /* 0x0006640000000c00 */
.L_x_93:
[----:B------:R-:W-:Y:S05]  /*5af0*/  BSYNC B1 ;  /* 0x0000000000017941 */ /* 0x000fea0003800000 */
.L_x_92:
[----:B-1----:R-:W-:Y:S04]  /*5b00*/  SHF.R.U32.HI R2, RZ, 0x15, R48 ;  /* 0x00000015ff027819 */ /* 0x002fe80000011630 */
[----:B------:R-:W-:Y:S01]  /*5b10*/  LOP3.LUT P1, RZ, R2, 0x3, R92, 0x48, !PT ;  /* 0x0000000302ff7812 */ /* 0x000fe2000782485c */
[----:B------:R-:W-:Y:S01]  /*5b20*/  @!UPT UIADD3 URZ, UPT, UPT, URZ, URZ, URZ ;  /* 0x000000fffffff290 */ /* 0x000fe2000fffe0ff */
[----:B----4-:R-:W-:Y:S11]  /*5b30*/  @P0 BRA `(.L_x_97) ;  /* 0x0000000000080947 */ /* 0x010ff60003800000 */
[----:B------:R-:W1:Y:S02]  /*5b40*/  SYNCS.PHASECHK.TRANS64.TRYWAIT P0, [R64+URZ+0xd0], R0 ;  /* 0x0000d000400075a7 */ /* 0x000e6400080011ff */
[----:B-1----:R-:W-:Y:S05]  /*5b50*/  @!P0 BRA `(.L_x_98) ;  /* 0x0000003c00708947 */ /* 0x002fea0003800000 */
.L_x_97:
[----:B------:R-:W-:Y:S05]  /*5b60*/  @!P1 BRA `(.L_x_99) ;  /* 0x0000000000409947 */ /* 0x000fea0003800000 */
[----:B------:R-:W4:Y:S01]  /*5b70*/  LDCU.64 UR8, c[0x4][0x70] ;  /* 0x01000e00ff0877ac */ /* 0x000f220008000a00 */
[----:B------:R-:W-:Y:S01]  /*5b80*/  MOV R3, 0x0 ;  /* 0x0000000000037802 */ /* 0x000fe20000000f00 */
[----:B------:R-:W-:Y:S02]  /*5b90*/  HFMA2 R12, -RZ, RZ, 0, 5.9604644775390625e-08 ;  /* 0x00000001ff0c7431 */ /* 0x000fe400000001ff */
[----:B------:R-:W-:Y:S02]  /*5ba0*/  IMAD.MOV.U32 R8, RZ, RZ, 0x192 ;  /* 0x00000192ff087424 */ /* 0x000fe400078e00ff */
[----:B------:R-:W-:Y:S01]  /*5bb0*/  IMAD.MOV.U32 R13, RZ, RZ, RZ ;  /* 0x000000ffff0d7224 */ /* 0x000fe200078e00ff */
[----:B------:R-:W5:Y:S01]  /*5bc0*/  LDCU.64 UR6, c[0x4][0x78] ;  /* 0x01000f00ff0677ac */ /* 0x000f620008000a00 */
[----:B------:R-:W1:Y:S01]  /*5bd0*/  LDC.64 R2, c[0x4][R3] ;  /* 0x0100000003027b82 */ /* 0x000e620000000a00 */
[----:B------:R-:W2:Y:S01]  /*5be0*/  LDCU.64 UR4, c[0x4][0x10] ;  /* 0x01000200ff0477ac */ /* 0x000ea20008000a00 */
[----:B----4-:R-:W-:Y:S01]  /*5bf0*/  MOV R5, UR9 ;  /* 0x0000000900057c02 */ /* 0x010fe20008000f00 */
[----:B------:R-:W-:Y:S01]  /*5c00*/  IMAD.U32 R4, RZ, RZ, UR8 ;  /* 0x00000008ff047e24 */ /* 0x000fe2000f8e00ff */
[----:B-----5:R-:W-:Y:S01]  /*5c10*/  MOV R7, UR7 ;  /* 0x0000000700077c02 */ /* 0x020fe20008000f00 */
[----:B------:R-:W-:Y:S01]  /*5c20*/  IMAD.U32 R6, RZ, RZ, UR6 ;  /* 0x00000006ff067e24 */ /* 0x000fe2000f8e00ff */
[----:B--2---:R-:W-:Y:S01]  /*5c30*/  MOV R11, UR5 ;  /* 0x00000005000b7c02 */ /* 0x004fe20008000f00 */
[----:B------:R-:W-:Y:S02]  /*5c40*/  IMAD.U32 R10, RZ, RZ, UR4 ;  /* 0x00000004ff0a7e24 */ /* 0x000fe4000f8e00ff */
[----:B------:R-:W-:Y:S07]  /*5c50*/  LEPC R20, `(.L_x_99) ;  /* 0x000000001014794e */ /* 0x000fee0000000000 */
[----:B-1-3--:R-:W-:Y:S05]  /*5c60*/  CALL.ABS.NOINC R2 ;  /* 0x0000000002007343 */ /* 0x00afea0003c00000 */
.L_x_99:
[----:B------:R-:W-:Y:S05]  /*5c70*/  WARPSYNC.ALL ;  /* 0x0000000000007948 */ /* 0x000fea0003800000 */
[----:B------:R-:W-:Y:S01]  /*5c80*/  R2UR UR4, R48 ;  /* 0x00000000300472ca */ /* 0x000fe200000e0000 */
[--C-:B------:R-:W-:Y:S01]  /*5c90*/  HADD2.F32 R50, -RZ, R56.reuse.H0_H0 ;  /* 0x20000038ff327230 */ /* 0x100fe20000004100 */
[----:B------:R-:W-:Y:S01]  /*5ca0*/  ISETP.NE.AND P0, PT, R102, RZ, PT ;  /* 0x000000ff6600720c */ /* 0x000fe20003f05270 */
[----:B------:R-:W-:Y:S01]  /*5cb0*/  HADD2.F32 R51, -RZ, R56.H1_H1 ;  /* 0x30000038ff337230 */ /* 0x000fe20000004100 */
[----:B------:R-:W-:Y:S01]  /*5cc0*/  BSSY.RECONVERGENT B0, `(.L_x_100) ;  /* 0x0000086000007945 */ /* 0x000fe20003800200 */
[--C-:B------:R-:W-:Y:S08]  /*5cd0*/  HADD2.F32 R52, -RZ, R57.reuse.H0_H0 ;  /* 0x20000039ff347230 */ /* 0x100ff00000004100 */
[----:B------:R-:W1:Y:S02]  /*5ce0*/  LDTM.x32 R4, tmem[UR4] ;  /* 0x00000004000479ee */ /* 0x000e6400082c0000 */
[C---:B-12---:R-:W-:Y:S01]  /*5cf0*/  FMUL R0, R47.reuse, R4 ;  /* 0x000000042f007220 */ /* 0x046fe20000400000 */
[C---:B------:R-:W-:Y:S01]  /*5d00*/  FMUL R2, R47.reuse, R5 ;  /* 0x000000052f027220 */ /* 0x040fe20000400000 */
[C---:B------:R-:W-:Y:S01]  /*5d10*/  FMUL R4, R47.reuse, R8 ;  /* 0x000000082f047220 */ /* 0x040fe20000400000 */
[----:B------:R-:W-:Y:S01]  /*5d20*/  FMUL R3, R47, R6 ;  /* 0x000000062f037220 */ /* 0x000fe20000400000 */
[C---:B------:R-:W-:Y:S01]  /*5d30*/  FFMA R0, R49.reuse, R50, R0 ;  /* 0x0000003231007223 */ /* 0x040fe20000000000 */
[----:B------:R-:W-:Y:S01]  /*5d40*/  FFMA R2, R49, R51, R2 ;  /* 0x0000003331027223 */ /* 0x000fe20000000002 */
[C---:B------:R-:W-:Y:S01]  /*5d50*/  FMUL R5, R47.reuse, R9 ;  /* 0x000000092f057220 */ /* 0x040fe20000400000 */
        /* <DEDUP_REMOVED lines=16> */
[----:B------:R-:W-:Y:S02]  /*5e60*/  HADD2.F32 R32, -RZ, R57.H1_H1 ;  /* 0x30000039ff207230 */ /* 0x000fe40000004100 */
[C---:B------:R-:W-:Y:S01]  /*5e70*/  FMUL R26, R47.reuse, R30 ;  /* 0x0000001e2f1a7220 */ /* 0x040fe20000400000 */
[----:B------:R-:W-:Y:S01]  /*5e80*/  FMUL R29, R47, R33 ;  /* 0x000000212f1d7220 */ /* 0x000fe20000400000 */
[--C-:B------:R-:W-:Y:S02]  /*5e90*/  HADD2.F32 R33, -RZ, R58.reuse.H0_H0 ;  /* 0x2000003aff217230 */ /* 0x100fe40000004100 */
[----:B------:R-:W-:Y:S01]  /*5ea0*/  FFMA R3, R49, R52, R3 ;  /* 0x0000003431037223 */ /* 0x000fe20000000003 */
[C---:B------:R-:W-:Y:S01]  /*5eb0*/  FMUL R7, R47.reuse, R7 ;  /* 0x000000072f077220 */ /* 0x040fe20000400000 */
[----:B------:R-:W-:Y:S01]  /*5ec0*/  FMUL R30, R47, R34 ;  /* 0x000000222f1e7220 */ /* 0x000fe20000400000 */
[----:B------:R-:W-:Y:S01]  /*5ed0*/  HADD2.F32 R34, -RZ, R58.H1_H1 ;  /* 0x3000003aff227230 */ /* 0x000fe20000004100 */
[----:B------:R-:W-:Y:S01]  /*5ee0*/  F2FP.F16.F32.PACK_AB R52, R2, R0 ;  /* 0x000000000234723e */ /* 0x000fe200000000ff */
[--C-:B------:R-:W-:Y:S02]  /*5ef0*/  HADD2.F32 R0, -RZ, R59.reuse.H0_H0 ;  /* 0x2000003bff007230 */ /* 0x100fe40000004100 */
[C---:B------:R-:W-:Y:S01]  /*5f00*/  FFMA R7, R49.reuse, R32, R7 ;  /* 0x0000002031077223 */ /* 0x040fe20000000007 */
[----:B------:R-:W-:Y:S02]  /*5f10*/  HADD2.F32 R2, -RZ, R59.H1_H1 ;  /* 0x3000003bff027230 */ /* 0x000fe40000004100 */
[C---:B------:R-:W-:Y:S01]  /*5f20*/  FFMA R4, R49.reuse, R33, R4 ;  /* 0x0000002131047223 */ /* 0x040fe20000000004 */
[C---:B------:R-:W-:Y:S01]  /*5f30*/  FFMA R5, R49.reuse, R34, R5 ;  /* 0x0000002231057223 */ /* 0x040fe20000000005 */
[----:B------:R-:W-:Y:S01]  /*5f40*/  FFMA R6, R49, R0, R6 ;  /* 0x0000000031067223 */ /* 0x000fe20000000006 */
[--C-:B------:R-:W-:Y:S02]  /*5f50*/  HADD2.F32 R0, -RZ, R60.reuse.H0_H0 ;  /* 0x2000003cff007230 */ /* 0x100fe40000004100 */
[----:B------:R-:W-:Y:S01]  /*5f60*/  FMUL R11, R47, R11 ;  /* 0x0000000b2f0b7220 */ /* 0x000fe20000400000 */
[----:B------:R-:W-:Y:S01]  /*5f70*/  F2FP.F16.F32.PACK_AB R53, R7, R3 ;  /* 0x000000030735723e */ /* 0x000fe200000000ff */
[--C-:B------:R-:W-:Y:S02]  /*5f80*/  HADD2.F32 R3, -RZ, R61.reuse.H0_H0 ;  /* 0x2000003dff037230 */ /* 0x100fe40000004100 */
[----:B------:R-:W-:Y:S01]  /*5f90*/  FMUL R15, R47, R15 ;  /* 0x0000000f2f0f7220 */ /* 0x000fe20000400000 */
[C---:B------:R-:W-:Y:S01]  /*5fa0*/  FFMA R11, R49.reuse, R2, R11 ;  /* 0x00000002310b7223 */ /* 0x040fe2000000000b */
[----:B------:R-:W-:Y:S02]  /*5fb0*/  HADD2.F32 R2, -RZ, R60.H1_H1 ;  /* 0x3000003cff027230 */ /* 0x000fe40000004100 */
[----:B------:R-:W-:Y:S01]  /*5fc0*/  FFMA R8, R49, R0, R8 ;  /* 0x0000000031087223 */ /* 0x000fe20000000008 */
[----:B------:R-:W-:Y:S02]  /*5fd0*/  HADD2.F32 R0, -RZ, R61.H1_H1 ;  /* 0x3000003dff007230 */ /* 0x000fe40000004100 */
[C---:B------:R-:W-:Y:S01]  /*5fe0*/  FMUL R19, R47.reuse, R19 ;  /* 0x000000132f137220 */ /* 0x040fe20000400000 */
[----:B------:R-:W-:Y:S01]  /*5ff0*/  FMUL R23, R47, R23 ;  /* 0x000000172f177220 */ /* 0x000fe20000400000 */
[C---:B------:R-:W-:Y:S01]  /*6000*/  FFMA R9, R49.reuse, R2, R9 ;  /* 0x0000000231097223 */ /* 0x040fe20000000009 */
[C---:B------:R-:W-:Y:S01]  /*6010*/  FFMA R10, R49.reuse, R3, R10 ;  /* 0x00000003310a7223 */ /* 0x040fe2000000000a */
[----:B------:R-:W-:Y:S01]  /*6020*/  FFMA R15, R49, R0, R15 ;  /* 0x00000000310f7223 */ /* 0x000fe2000000000f */
[--C-:B------:R-:W-:Y:S02]  /*6030*/  HADD2.F32 R2, -RZ, R62.reuse.H0_H0 ;  /* 0x2000003eff027230 */ /* 0x100fe40000004100 */
[----:B------:R-:W-:Y:S01]  /*6040*/  FMUL R27, R47, R27 ;  /* 0x0000001b2f1b7220 */ /* 0x000fe20000400000 */
[----:B------:R-:W-:Y:S01]  /*6050*/  HADD2.F32 R0, -RZ, R62.H1_H1 ;  /* 0x3000003eff007230 */ /* 0x000fe20000004100 */
[----:B------:R-:W-:Y:S01]  /*6060*/  F2FP.F16.F32.PACK_AB R54, R5, R4 ;  /* 0x000000040536723e */ /* 0x000fe200000000ff */
[--C-:B------:R-:W-:Y:S02]  /*6070*/  HADD2.F32 R3, -RZ, R63.reuse.H0_H0 ;  /* 0x2000003fff037230 */ /* 0x100fe40000004100 */
[C---:B------:R-:W-:Y:S01]  /*6080*/  FFMA R12, R49.reuse, R2, R12 ;  /* 0x00000002310c7223 */ /* 0x040fe2000000000c */
[--C-:B------:R-:W-:Y:S02]  /*6090*/  HADD2.F32 R2, -RZ, R68.reuse.H0_H0 ;  /* 0x20000044ff027230 */ /* 0x100fe40000004100 */
[C---:B------:R-:W-:Y:S01]  /*60a0*/  FFMA R13, R49.reuse, R0, R13 ;  /* 0x00000000310d7223 */ /* 0x040fe2000000000d */
[----:B------:R-:W-:Y:S02]  /*60b0*/  HADD2.F32 R0, -RZ, R63.H1_H1 ;  /* 0x3000003fff007230 */ /* 0x000fe40000004100 */
[----:B------:R-:W-:Y:S01]  /*60c0*/  FFMA R14, R49, R3, R14 ;  /* 0x00000003310e7223 */ /* 0x000fe2000000000e */
[----:B------:R-:W-:Y:S01]  /*60d0*/  HADD2.F32 R3, -RZ, R68.H1_H1 ;  /* 0x30000044ff037230 */ /* 0x000fe20000004100 */
[----:B------:R-:W-:Y:S01]  /*60e0*/  F2FP.F16.F32.PACK_AB R55, R11, R6 ;  /* 0x000000060b37723e */ /* 0x000fe200000000ff */
[----:B------:R-:W-:Y:S01]  /*60f0*/  FMUL R31, R47, R31 ;  /* 0x0000001f2f1f7220 */ /* 0x000fe20000400000 */
[C---:B------:R-:W-:Y:S01]  /*6100*/  FFMA R19, R49.reuse, R0, R19 ;  /* 0x0000000031137223 */ /* 0x040fe20000000013 */
[--C-:B------:R-:W-:Y:S02]  /*6110*/  HADD2.F32 R0, -RZ, R69.reuse.H0_H0 ;  /* 0x20000045ff007230 */ /* 0x100fe40000004100 */
[C---:B------:R-:W-:Y:S01]  /*6120*/  FFMA R16, R49.reuse, R2, R16 ;  /* 0x0000000231107223 */ /* 0x040fe20000000010 */
[----:B------:R1:W-:Y:S01]  /*6130*/  STS.128 [R100], R52 ;  /* 0x0000003464007388 */ /* 0x0003e20000000c00 */
[C---:B------:R-:W-:Y:S01]  /*6140*/  FFMA R17, R49.reuse, R3, R17 ;  /* 0x0000000331117223 */ /* 0x040fe20000000011 */
[----:B------:R-:W-:Y:S02]  /*6150*/  HADD2.F32 R2, -RZ, R69.H1_H1 ;  /* 0x30000045ff027230 */ /* 0x000fe40000004100 */
[----:B------:R-:W-:Y:S01]  /*6160*/  FFMA R18, R49, R0, R18 ;  /* 0x0000000031127223 */ /* 0x000fe20000000012 */
[--C-:B------:R-:W-:Y:S01]  /*6170*/  HADD2.F32 R0, -RZ, R70.reuse.H0_H0 ;  /* 0x20000046ff007230 */ /* 0x100fe20000004100 */
[----:B------:R-:W-:Y:S01]  /*6180*/  F2FP.F16.F32.PACK_AB R8, R9, R8 ;  /* 0x000000080908723e */ /* 0x000fe200000000ff */
[--C-:B------:R-:W-:Y:S02]  /*6190*/  HADD2.F32 R3, -RZ, R71.reuse.H0_H0 ;  /* 0x20000047ff037230 */ /* 0x100fe40000004100 */
[C---:B------:R-:W-:Y:S01]  /*61a0*/  FFMA R23, R49.reuse, R2, R23 ;  /* 0x0000000231177223 */ /* 0x040fe20000000017 */
[----:B------:R-:W-:Y:S02]  /*61b0*/  HADD2.F32 R2, -RZ, R70.H1_H1 ;  /* 0x30000046ff027230 */ /* 0x000fe40000004100 */
[----:B------:R-:W-:Y:S01]  /*61c0*/  FFMA R20, R49, R0, R20 ;  /* 0x0000000031147223 */ /* 0x000fe20000000014 */
[----:B------:R-:W-:Y:S01]  /*61d0*/  HADD2.F32 R0, -RZ, R71.H1_H1 ;  /* 0x30000047ff007230 */ /* 0x000fe20000004100 */
[----:B------:R-:W-:Y:S01]  /*61e0*/  F2FP.F16.F32.PACK_AB R9, R15, R10 ;  /* 0x0000000a0f09723e */ /* 0x000fe200000000ff */
[----:B------:R-:W-:Y:S02]  /*61f0*/  HADD2.F32 R4, -RZ, R79.H0_H0 ;  /* 0x2000004fff047230 */ /* 0x000fe40000004100 */
[C---:B------:R-:W-:Y:S01]  /*6200*/  FFMA R21, R49.reuse, R2, R21 ;  /* 0x0000000231157223 */ /* 0x040fe20000000015 */
[C---:B------:R-:W-:Y:S01]  /*6210*/  FFMA R22, R49.reuse, R3, R22 ;  /* 0x0000000331167223 */ /* 0x040fe20000000016 */
[----:B------:R-:W-:Y:S01]  /*6220*/  FFMA R27, R49, R0, R27 ;  /* 0x00000000311b7223 */ /* 0x000fe2000000001b */
[--C-:B------:R-:W-:Y:S01]  /*6230*/  HADD2.F32 R2, -RZ, R76.reuse.H0_H0 ;  /* 0x2000004cff027230 */ /* 0x100fe20000004100 */
[----:B------:R-:W-:Y:S01]  /*6240*/  F2FP.F16.F32.PACK_AB R10, R13, R12 ;  /* 0x0000000c0d0a723e */ /* 0x000fe200000000ff */
[----:B------:R-:W-:Y:S01]  /*6250*/  HADD2.F32 R0, -RZ, R76.H1_H1 ;  /* 0x3000004cff007230 */ /* 0x000fe20000004100 */
[----:B------:R-:W-:Y:S01]  /*6260*/  F2FP.F16.F32.PACK_AB R11, R19, R14 ;  /* 0x0000000e130b723e */ /* 0x000fe200000000ff */
[--C-:B------:R-:W-:Y:S02]  /*6270*/  HADD2.F32 R3, -RZ, R77.reuse.H0_H0 ;  /* 0x2000004dff037230 */ /* 0x100fe40000004100 */
[C---:B------:R-:W-:Y:S01]  /*6280*/  FFMA R24, R49.reuse, R2, R24 ;  /* 0x0000000231187223 */ /* 0x040fe20000000018 */
[--C-:B------:R-:W-:Y:S02]  /*6290*/  HADD2.F32 R2, -RZ, R78.reuse.H0_H0 ;  /* 0x2000004eff027230 */ /* 0x100fe40000004100 */
[C---:B------:R-:W-:Y:S01]  /*62a0*/  FFMA R25, R49.reuse, R0, R25 ;  /* 0x0000000031197223 */ /* 0x040fe20000000019 */
[----:B------:R1:W-:Y:S01]  /*62b0*/  STS.128 [R99+0x10], R8 ;  /* 0x0000100863007388 */ /* 0x0003e20000000c00 */
[----:B------:R-:W-:Y:S02]  /*62c0*/  HADD2.F32 R0, -RZ, R77.H1_H1 ;  /* 0x3000004dff007230 */ /* 0x000fe40000004100 */
[----:B------:R-:W-:Y:S01]  /*62d0*/  FFMA R26, R49, R3, R26 ;  /* 0x00000003311a7223 */ /* 0x000fe2000000001a */
[----:B------:R-:W-:Y:S01]  /*62e0*/  HADD2.F32 R3, -RZ, R78.H1_H1 ;  /* 0x3000004eff037230 */ /* 0x000fe20000004100 */
[----:B------:R-:W-:Y:S01]  /*62f0*/  F2FP.F16.F32.PACK_AB R16, R17, R16 ;  /* 0x000000101110723e */ /* 0x000fe200000000ff */
[----:B------:R-:W-:Y:S01]  /*6300*/  HADD2.F32 R5, -RZ, R79.H1_H1 ;  /* 0x3000004fff057230 */ /* 0x000fe20000004100 */
[----:B------:R-:W-:Y:S01]  /*6310*/  F2FP.F16.F32.PACK_AB R17, R23, R18 ;  /* 0x000000121711723e */ /* 0x000fe200000000ff */
[----:B------:R-:W-:Y:S01]  /*6320*/  FFMA R31, R49, R0, R31 ;  /* 0x00000000311f7223 */ /* 0x000fe2000000001f */
[----:B------:R-:W-:Y:S01]  /*6330*/  FMUL R35, R47, R35 ;  /* 0x000000232f237220 */ /* 0x000fe20000400000 */
[----:B------:R-:W-:Y:S01]  /*6340*/  F2FP.F16.F32.PACK_AB R18, R21, R20 ;  /* 0x000000141512723e */ /* 0x000fe200000000ff */
[----:B------:R-:W-:Y:S01]  /*6350*/  FFMA R28, R49, R2, R28 ;  /* 0x00000002311c7223 */ /* 0x000fe2000000001c */
[----:B------:R-:W-:Y:S01]  /*6360*/  F2FP.F16.F32.PACK_AB R19, R27, R22 ;  /* 0x000000161b13723e */ /* 0x000fe200000000ff */
[C---:B------:R-:W-:Y:S01]  /*6370*/  FFMA R29, R49.reuse, R3, R29 ;  /* 0x00000003311d7223 */ /* 0x040fe2000000001d */
[C---:B------:R-:W-:Y:S01]  /*6380*/  FFMA R30, R49.reuse, R4, R30 ;  /* 0x00000004311e7223 */ /* 0x040fe2000000001e */
[----:B------:R-:W-:Y:S01]  /*6390*/  FFMA R35, R49, R5, R35 ;  /* 0x0000000531237223 */ /* 0x000fe20000000023 */
[----:B------:R-:W-:Y:S01]  /*63a0*/  F2FP.F16.F32.PACK_AB R24, R25, R24 ;  /* 0x000000181918723e */ /* 0x000fe200000000ff */
[----:B------:R1:W-:Y:S01]  /*63b0*/  STS.128 [R98+0x20], R16 ;  /* 0x0000201062007388 */ /* 0x0003e20000000c00 */
[----:B------:R-:W-:Y:S02]  /*63c0*/  F2FP.F16.F32.PACK_AB R25, R31, R26 ;  /* 0x0000001a1f19723e */ /* 0x000fe400000000ff */
[----:B------:R-:W-:Y:S02]  /*63d0*/  F2FP.F16.F32.PACK_AB R26, R29, R28 ;  /* 0x0000001c1d1a723e */ /* 0x000fe400000000ff */
[----:B------:R-:W-:Y:S05]  /*63e0*/  F2FP.F16.F32.PACK_AB R27, R35, R30 ;  /* 0x0000001e231b723e */ /* 0x000fea00000000ff */
[----:B------:R1:W-:Y:S01]  /*63f0*/  STS.128 [R106+0x30], R24 ;  /* 0x000030186a007388 */ /* 0x0003e20000000c00 */
[----:B------:R-:W-:Y:S01]  /*6400*/  @!PT LDS RZ, [RZ] ;  /* 0x00000000fffff984 */ /* 0x000fe20000000800 */
[----:B------:R-:W-:Y:S01]  /*6410*/  @!PT LDS RZ, [RZ] ;  /* 0x00000000fffff984 */ /* 0x000fe20000000800 */
[----:B------:R-:W-:Y:S01]  /*6420*/  @!PT LDS RZ, [RZ] ;  /* 0x00000000fffff984 */ /* 0x000fe20000000800 */
[----:B------:R-:W-:Y:S01]  /*6430*/  @!PT LDS RZ, [RZ] ;  /* 0x00000000fffff984 */ /* 0x000fe20000000800 */
[----:B------:R2:W-:Y:S07]  /*6440*/  MEMBAR.ALL.CTA ;  /* 0x0000000000007992 */ /* 0x0005ee0000008000 */
[----:B--2---:R-:W2:Y:S02]  /*6450*/  FENCE.VIEW.ASYNC.S ;  /* 0x00000000000073c6 */ /* 0x004ea40000000000 */
[----:B--2---:R-:W-:Y:S06]  /*6460*/  BAR.SYNC.DEFER_BLOCKING 0x1, 0x80 ;  /* 0x0042000000007b1d */ /* 0x004fec0000010000 */
[----:B------:R-:W-:Y:S05]  /*6470*/  @P0 BRA `(.L_x_101) ;  /* 0x0000000000280947 */ /* 0x000fea0003800000 */
[----:B------:R-:W-:Y:S02]  /*6480*/  UIADD3 UR4, UPT, UPT, UR48, 0x200, URZ ;  /* 0x0000020030047890 */ /* 0x000fe4000fffe0ff */
[----:B------:R-:W-:Y:S01]  /*6490*/  UIADD3 UR6, UP0, UPT, UR52, 0x680, URZ ;  /* 0x0000068034067890 */ /* 0x000fe2000ff1e0ff */
[----:B------:R-:W-:Y:S03]  /*64a0*/  UMOV UR43, UR36 ;  /* 0x00000024002b7c82 */ /* 0x000fe60008000000 */
[----:B------:R-:W-:Y:S01]  /*64b0*/  MOV R93, UR4 ;  /* 0x00000004005d7c02 */ /* 0x000fe20008000f00 */
[----:B------:R-:W-:Y:S03]  /*64c0*/  UIADD3.X UR7, UPT, UPT, URZ, UR53, URZ, UP0, !UPT ;  /* 0x00000035ff077290 */ /* 0x000fe600087fe4ff */
[----:B------:R-:W-:Y:S11]  /*64d0*/  R2UR UR40, R93 ;  /* 0x000000005d2872ca */ /* 0x000ff600000e0000 */
[----:B------:R-:W-:Y:S02]  /*64e0*/  @!UPT UIADD3 URZ, UPT, UPT, URZ, URZ, URZ ;  /* 0x000000fffffff290 */ /* 0x000fe4000fffe0ff */
[----:B------:R2:W-:Y:S01]  /*64f0*/  UTMASTG.3D [UR40], [UR6] ;  /* 0x00000028060073b5 */ /* 0x0005e20008010000 */
[----:B------:R0:W-:Y:S01]  /*6500*/  UTMACMDFLUSH ;  /* 0x00000000000079b7 */ /* 0x0001e20000000000 */
[----:B--2---:R-:W-:Y:S04]  /*6510*/  DEPBAR.LE SB0, 0x1 ;  /* 0x000080400000791a */ /* 0x004fe80000000000 */
.L_x_101:
[----:B------:R-:W-:Y:S05]  /*6520*/  BSYNC.RECONVERGENT B0 ;  /* 0x0000000000007941 */ /* 0x000fea0003800200 */
.L_x_100:
[----:B------:R-:W-:Y:S01]  /*6530*/  BAR.SYNC.DEFER_BLOCKING 0x1, 0x80 ;  /* 0x0042000000007b1d */ /* 0x000fe20000010000 */
[----:B------:R-:W-:Y:S01]  /*6540*/  ISETP.NE.AND P1, PT, R107, RZ, PT ;  /* 0x000000ff6b00720c */ /* 0x000fe20003f25270 */
[----:B------:R-:W-:Y:S01]  /*6550*/  UISETP.NE.AND UP0, UPT, UR49, URZ, UPT ;  /* 0x000000ff3100728c */ /* 0x000fe2000bf05270 */
[----:B------:R-:W-:Y:S11]  /*6560*/  LEA R2, R65, UR48, 0x3 ;  /* 0x0000003041027c11 */ /* 0x000ff6000f8e18ff */
[----:B------:R-:W-:Y:S01]  /*6570*/  @P1 SHF.L.U32 R3, R97, 0x1f, RZ ;  /* 0x0000001f61031819 */ /* 0x000fe200000006ff */
[----:B------:R-:W-:Y:S06]  /*6580*/  BRA.U !UP0, `(.L_x_102) ;  /* 0x0000000108247547 */ /* 0x000fec000b800000 */
[----:B------:R-:W-:Y:S01]  /*6590*/  IMAD.U32 R4, RZ, RZ, UR51 ;  /* 0x00000033ff047e24 */ /* 0x000fe2000f8e00ff */
[----:B------:R-:W-:Y:S01]  /*65a0*/  MOV R0, UR37 ;  /* 0x0000002500007c02 */ /* 0x000fe20008000f00 */
[----:B------:R-:W-:Y:S03]  /*65b0*/  UIADD3 UR51, UPT, UPT, UR51, 0x1, URZ ;  /* 0x0000000133337890 */ /* 0x000fe6000fffe0ff */
[----:B------:R-:W-:Y:S01]  /*65c0*/  @P1 LEA R4, R4, UR48, 0x3 ;  /* 0x0000003004041c11 */ /* 0x000fe2000f8e18ff */
[----:B------:R-:W-:Y:S04]  /*65d0*/  UISETP.NE.AND UP0, UPT, UR51, 0x4, UPT ;  /* 0x000000043300788c */ /* 0x000fe8000bf05270 */
[----:B------:R-:W-:Y:S01]  /*65e0*/  @P1 VIADD R4, R4, 0x80 ;  /* 0x0000008004041836 */ /* 0x000fe20000000000 */
[----:B------:R-:W-:Y:S04]  /*65f0*/  USEL UR51, UR51, URZ, UP0 ;  /* 0x000000ff33337287 */ /* 0x000fe80008000000 */
[----:B------:R-:W-:Y:S04]  /*6600*/  @P1 PRMT R0, R0, 0x654, R4 ;  /* 0x0000065400001816 */ /* 0x000fe80000000004 */
[----:B------:R2:W-:Y:S04]  /*6610*/  @P1 SYNCS.ARRIVE.TRANS64.RED.A1T0 RZ, [R0+URZ], RZ ;  /* 0x000000ff00ff19a7 */ /* 0x0005e800081004ff */
.L_x_102:
[----:B------:R-:W4:Y:S01]  /*6620*/  @P1 SYNCS.PHASECHK.TRANS64.TRYWAIT P0, [R2+URZ+0x60], R3 ;  /* 0x00006003020015a7 */ /* 0x000f2200080011ff */
[----:B------:R-:W-:Y:S01]  /*6630*/  BSSY B1, `(.L_x_103) ;  /* 0x0000016000017945 */ /* 0x000fe20003800000 */
[----:B----4-:R-:W-:Y:S03]  /*6640*/  @P1 SEL R66, RZ, 0x1, !P0 ;  /* 0x00000001ff421807 */ /* 0x010fe60004000000 */
[----:B------:R-:W-:Y:S05]  /*6650*/  @!P1 BRA `(.L_x_104) ;  /* 0x00000000004c9947 */ /* 0x000fea0003800000 */
[----:B------:R-:W-:Y:S01]  /*6660*/  ISETP.NE.AND P0, PT, R66, RZ, PT ;  /* 0x000000ff4200720c */ /* 0x000fe20003f05270 */
[----:B------:R-:W-:Y:S01]  /*6670*/  BSSY B0, `(.L_x_105) ;  /* 0x000000b000007945 */ /* 0x000fe20003800000 */
[----:B------:R-:W-:Y:S11]  /*6680*/  ISETP.NE.AND P1, PT, R67, RZ, PT ;  /* 0x000000ff4300720c */ /* 0x000ff60003f25270 */
[----:B------:R-:W-:Y:S02]  /*6690*/  @!UPT UIADD3 URZ, UPT, UPT, URZ, URZ, URZ ;  /* 0x000000fffffff290 */ /* 0x000fe4000fffe0ff */
[C---:B------:R-:W-:Y:S01]  /*66a0*/  @P1 IMAD R6, R65.reuse, 0x2000, R100 ;  /* 0x0000200041061824 */ /* 0x040fe200078e0264 */
[C---:B------:R-:W-:Y:S01]  /*66b0*/  @P1 LEA R4, R65.reuse, R98, 0xd ;  /* 0x0000006241041211 */ /* 0x040fe200078e68ff */
[C---:B------:R-:W-:Y:S02]  /*66c0*/  @P1 IMAD R5, R65.reuse, 0x2000, R99 ;  /* 0x0000200041051824 */ /* 0x040fe400078e0263 */
[----:B------:R-:W-:Y:S01]  /*66d0*/  @P1 IMAD R3, R65, 0x2000, R106 ;  /* 0x0000200041031824 */ /* 0x000fe200078e026a */
[----:B------:R-:W-:Y:S06]  /*66e0*/  @P0 BRA `(.L_x_106) ;  /* 0x00000000000c0947 */ /* 0x000fec0003800000 */
[----:B--2---:R-:W-:Y:S04]  /*66f0*/  SHF.L.U32 R0, R97, 0x1f, RZ ;  /* 0x0000001f61007819 */ /* 0x004fe800000006ff */
[----:B------:R-:W2:Y:S02]  /*6700*/  SYNCS.PHASECHK.TRANS64.TRYWAIT P0, [R2+URZ+0x60], R0 ;  /* 0x00006000020075a7 */ /* 0x000ea400080011ff */
[----:B--2---:R-:W-:Y:S05]  /*6710*/  @!P0 BRA `(.L_x_107) ;  /* 0x0000003000948947 */ /* 0x004fea0003800000 */
.L_x_106:
[----:B------:R-:W-:Y:S05]  /*6720*/  BSYNC B0 ;  /* 0x0000000000007941 */ /* 0x000fea0003800000 */
.L_x_105:
[----:B------:R-:W-:Y:S02]  /*6730*/  ISETP.NE.AND P0, PT, R67, RZ, PT ;  /* 0x000000ff4300720c */ /* 0x000fe40003f05270 */
[----:B------:R-:W-:Y:S11]  /*6740*/  IADD3 R65, PT, PT, R65, 0x1, RZ ;  /* 0x0000000141417810 */ /* 0x000ff60007ffe0ff */
[----:B------:R4:W1:Y:S04]  /*6750*/  @P0 LDS.128 R56, [R6] ;  /* 0x0000000006380984 */ /* 0x0008680000000c00 */
[----:B------:R4:W1:Y:S04]  /*6760*/  @P0 LDS.128 R60, [R5+0x10] ;  /* 0x00001000053c0984 */ /* 0x0008680000000c00 */
[----:B------:R4:W1:Y:S04]  /*6770*/  @P0 LDS.128 R68, [R4+0x20] ;  /* 0x0000200004440984 */ /* 0x0008680000000c00 */
[----:B------:R4:W1:Y:S02]  /*6780*/  @P0 LDS.128 R76, [R3+0x30] ;  /* 0x00003000034c0984 */ /* 0x0008640000000c00 */
.L_x_104:
[----:B------:R-:W-:Y:S05]  /*6790*/  BSYNC B1 ;  /* 0x0000000000017941 */ /* 0x000fea0003800000 */
.L_x_103:
[----:B--2---:R-:W-:Y:S05]  /*67a0*/  VIADD R0, R48, 0x20 ;  /* 0x0000002030007836 */ /* 0x004fea0000000000 */
[----:B------:R-:W-:Y:S04]  /*67b0*/  SHF.R.U32.HI R0, RZ, 0x15, R0 ;  /* 0x00000015ff007819 */ /* 0x000fe80000011600 */
[----:B------:R-:W-:Y:S11]  /*67c0*/  LOP3.LUT P0, RZ, R0, 0x3, R92, 0x48, !PT ;  /* 0x0000000300ff7812 */ /* 0x000ff6000780485c */
[----:B------:R-:W-:Y:S02]  /*67d0*/  @!UPT UIADD3 URZ, UPT, UPT, URZ, URZ, URZ ;  /* 0x000000fffffff290 */ /* 0x000fe4000fffe0ff */
[----:B------:R-:W-:Y:S05]  /*67e0*/  @!P0 BRA `(.L_x_108) ;  /* 0x0000000000408947 */ /* 0x000fea0003800000 */
[----:B------:R-:W2:Y:S01]  /*67f0*/  LDCU.64 UR8, c[0x4][0x70] ;  /* 0x01000e00ff0877ac */ /* 0x000ea20008000a00 */
[----:B----4-:R-:W-:Y:S01]  /*6800*/  MOV R3, 0x0 ;  /* 0x0000000000037802 */ /* 0x010fe20000000f00 */
[----:B------:R-:W-:Y:S02]  /*6810*/  HFMA2 R12, -RZ, RZ, 0, 5.9604644775390625e-08 ;  /* 0x00000001ff0c7431 */ /* 0x000fe400000001ff */
[----:B-1----:R-:W-:Y:S02]  /*6820*/  IMAD.MOV.U32 R8, RZ, RZ, 0x192 ;  /* 0x00000192ff087424 */ /* 0x002fe400078e00ff */
[----:B------:R-:W-:Y:S01]  /*6830*/  IMAD.MOV.U32 R13, RZ, RZ, RZ ;  /* 0x000000ffff0d7224 */ /* 0x000fe200078e00ff */
[----:B------:R-:W1:Y:S01]  /*6840*/  LDCU.64 UR6, c[0x4][0x78] ;  /* 0x01000f00ff0677ac */ /* 0x000e620008000a00 */
[----:B------:R-:W4:Y:S01]  /*6850*/  LDC.64 R2, c[0x4][R3] ;  /* 0x0100000003027b82 */ /* 0x000f220000000a00 */
[----:B------:R-:W5:Y:S01]  /*6860*/  LDCU.64 UR4, c[0x4][0x10] ;  /* 0x01000200ff0477ac */ /* 0x000f620008000a00 */
[----:B--2---:R-:W-:Y:S01]  /*6870*/  MOV R5, UR9 ;  /* 0x0000000900057c02 */ /* 0x004fe20008000f00 */
[----:B------:R-:W-:Y:S01]  /*6880*/  IMAD.U32 R4, RZ, RZ, UR8 ;  /* 0x00000008ff047e24 */ /* 0x000fe2000f8e00ff */
[----:B-1----:R-:W-:Y:S01]  /*6890*/  MOV R7, UR7 ;  /* 0x0000000700077c02 */ /* 0x002fe20008000f00 */
[----:B------:R-:W-:Y:S01]  /*68a0*/  IMAD.U32 R6, RZ, RZ, UR6 ;  /* 0x00000006ff067e24 */ /* 0x000fe2000f8e00ff */
[----:B-----5:R-:W-:Y:S01]  /*68b0*/  MOV R11, UR5 ;  /* 0x00000005000b7c02 */ /* 0x020fe20008000f00 */
[----:B------:R-:W-:Y:S02]  /*68c0*/  IMAD.U32 R10, RZ, RZ, UR4 ;  /* 0x00000004ff0a7e24 */ /* 0x000fe4000f8e00ff */
[----:B------:R-:W-:Y:S07]  /*68d0*/  LEPC R20, `(.L_x_108) ;  /* 0x000000001014794e */ /* 0x000fee0000000000 */
[----:B---34-:R-:W-:Y:S05]  /*68e0*/  CALL.ABS.NOINC R2 ;  /* 0x0000000002007343 */ /* 0x018fea0003c00000 */
.L_x_108:
[----:B------:R-:W-:Y:S05]  /*68f0*/  WARPSYNC.ALL ;  /* 0x0000000000007948 */ /* 0x000fea0003800000 */
[----:B------:R-:W-:Y:S01]  /*6900*/  R2UR UR4, R48 ;  /* 0x00000000300472ca */ /* 0x000fe200000e0000 */
[--C-:B-1--4-:R-:W-:Y:S01]  /*6910*/  HADD2.F32 R3, -RZ, R56.reuse.H0_H0 ;  /* 0x20000038ff037230 */ /* 0x112fe20000004100 */
[----:B------:R-:W-:Y:S01]  /*6920*/  ISETP.NE.AND P6, PT, R107, RZ, PT ;  /* 0x000000ff6b00720c */ /* 0x000fe20003fc5270 */
[--C-:B------:R-:W-:Y:S01]  /*6930*/  HADD2.F32 R51, -RZ, R57.reuse.H1_H1 ;  /* 0x30000039ff337230 */ /* 0x100fe20000004100 */
[----:B------:R-:W-:Y:S01]  /*6940*/  MOV R50, UR51 ;  /* 0x0000003300327c02 */ /* 0x000fe20008000f00 */
[----:B------:R-:W-:Y:S01]  /*6950*/  BSSY.RECONVERGENT B0, `(.L_x_109) ;  /* 0x000008c000007945 */ /* 0x000fe20003800200 */
[----:B------:R-:W-:Y:S02]  /*6960*/  MOV R72, UR37 ;  /* 0x0000002500487c02 */ /* 0x000fe40008000f00 */
[----:B------:R-:W-:Y:S05]  /*6970*/  ISETP.NE.AND P0, PT, R102, RZ, PT ;  /* 0x000000ff6600720c */ /* 0x000fea0003f05270 */
[----:B------:R-:W1:Y:S02]  /*6980*/  LDTM.x32 R4, tmem[UR4+0x20] ;  /* 0x00002004000479ee */ /* 0x000e6400082c0000 */
[----:B------:R-:W-:Y:S04]  /*6990*/  @P6 LEA R50, R50, UR48, 0x3 ;  /* 0x0000003032326c11 */ /* 0x000fe8000f8e18ff */
[----:B------:R-:W-:Y:S04]  /*69a0*/  @P6 IADD3 R50, PT, PT, R50, 0x80, RZ ;  /* 0x0000008032326810 */ /* 0x000fe80007ffe0ff */
[----:B------:R-:W-:Y:S01]  /*69b0*/  @P6 PRMT R72, R72, 0x654, R50 ;  /* 0x0000065448486816 */ /* 0x000fe20000000032 */
[----:B------:R-:W-:Y:S02]  /*69c0*/  HADD2.F32 R50, -RZ, R57.H0_H0 ;  /* 0x20000039ff327230 */ /* 0x000fe40000004100 */
[C---:B-1----:R-:W-:Y:S01]  /*69d0*/  FMUL R0, R47.reuse, R4 ;  /* 0x000000042f007220 */ /* 0x042fe20000400000 */
[----:B------:R-:W-:Y:S02]  /*69e0*/  HADD2.F32 R4, -RZ, R56.H1_H1 ;  /* 0x30000038ff047230 */ /* 0x000fe40000004100 */
[C---:B------:R-:W-:Y:S01]  /*69f0*/  FMUL R2, R47.reuse, R5 ;  /* 0x000000052f027220 */ /* 0x040fe20000400000 */
[----:B------:R-:W-:Y:S01]  /*6a00*/  FMUL R7, R47, R7 ;  /* 0x000000072f077220 */ /* 0x000fe20000400000 */
[----:B------:R-:W-:Y:S01]  /*6a10*/  FFMA R0, R49, R3, R0 ;  /* 0x0000000331007223 */ /* 0x000fe20000000000 */
[----:B------:R-:W-:Y:S01]  /*6a20*/  FMUL R3, R47, R6 ;  /* 0x000000062f037220 */ /* 0x000fe20000400000 */
[----:B------:R-:W-:Y:S01]  /*6a30*/  FFMA R2, R49, R4, R2 ;  /* 0x0000000431027223 */ /* 0x000fe20000000002 */
[C---:B------:R-:W-:Y:S01]  /*6a40*/  FMUL R4, R47.reuse, R8 ;  /* 0x000000082f047220 */ /* 0x040fe20000400000 */
[----:B------:R-:W-:Y:S01]  /*6a50*/  FMUL R8, R47, R12 ;  /* 0x0000000c2f087220 */ /* 0x000fe20000400000 */
[----:B------:R-:W-:Y:S01]  /*6a60*/  FFMA R3, R49, R50, R3 ;  /* 0x0000003231037223 */ /* 0x000fe20000000003 */
[C---:B------:R-:W-:Y:S01]  /*6a70*/  FMUL R12, R47.reuse, R16 ;  /* 0x000000102f0c7220 */ /* 0x040fe20000400000 */
[C---:B------:R-:W-:Y:S01]  /*6a80*/  FMUL R16, R47.reuse, R20 ;  /* 0x000000142f107220 */ /* 0x040fe20000400000 */
[C---:B------:R-:W-:Y:S01]  /*6a90*/  FMUL R20, R47.reuse, R24 ;  /* 0x000000182f147220 */ /* 0x040fe20000400000 */
[C---:B------:R-:W-:Y:S01]  /*6aa0*/  FMUL R24, R47.reuse, R28 ;  /* 0x0000001c2f187220 */ /* 0x040fe20000400000 */
[C---:B------:R-:W-:Y:S01]  /*6ab0*/  FMUL R28, R47.reuse, R32 ;  /* 0x000000202f1c7220 */ /* 0x040fe20000400000 */
[--C-:B------:R-:W-:Y:S01]  /*6ac0*/  HADD2.F32 R32, -RZ, R58.reuse.H0_H0 ;  /* 0x2000003aff207230 */ /* 0x100fe20000004100 */
[----:B------:R-:W-:Y:S01]  /*6ad0*/  F2FP.F16.F32.PACK_AB R52, R2, R0 ;  /* 0x000000000234723e */ /* 0x000fe200000000ff */
[----:B------:R-:W-:Y:S02]  /*6ae0*/  HADD2.F32 R0, -RZ, R58.H1_H1 ;  /* 0x3000003aff007230 */ /* 0x000fe40000004100 */
[----:B------:R-:W-:Y:S01]  /*6af0*/  FMUL R5, R47, R9 ;  /* 0x000000092f057220 */ /* 0x000fe20000400000 */
[--C-:B------:R-:W-:Y:S02]  /*6b00*/  HADD2.F32 R2, -RZ, R59.reuse.H0_H0 ;  /* 0x2000003bff027230 */ /* 0x100fe40000004100 */
[C---:B------:R-:W-:Y:S01]  /*6b10*/  FFMA R7, R49.reuse, R51, R7 ;  /* 0x0000003331077223 */ /* 0x040fe20000000007 */
[C---:B------:R-:W-:Y:S01]  /*6b20*/  FFMA R4, R49.reuse, R32, R4 ;  /* 0x0000002031047223 */ /* 0x040fe20000000004 */
[----:B------:R-:W-:Y:S02]  /*6b30*/  HADD2.F32 R32, -RZ, R59.H1_H1 ;  /* 0x3000003bff207230 */ /* 0x000fe40000004100 */
[----:B------:R-:W-:Y:S01]  /*6b40*/  FFMA R5, R49, R0, R5 ;  /* 0x0000000031057223 */ /* 0x000fe20000000005 */
[--C-:B------:R-:W-:Y:S01]  /*6b50*/  HADD2.F32 R0, -RZ, R60.reuse.H0_H0 ;  /* 0x2000003cff007230 */ /* 0x100fe20000004100 */
[----:B------:R-:W-:Y:S01]  /*6b60*/  F2FP.F16.F32.PACK_AB R53, R7, R3 ;  /* 0x000000030735723e */ /* 0x000fe200000000ff */
[----:B------:R-:W-:Y:S01]  /*6b70*/  FMUL R6, R47, R10 ;  /* 0x0000000a2f067220 */ /* 0x000fe20000400000 */
[--C-:B------:R-:W-:Y:S01]  /*6b80*/  HADD2.F32 R3, -RZ, R61.reuse.H0_H0 ;  /* 0x2000003dff037230 */ /* 0x100fe20000004100 */
[----:B------:R-:W-:Y:S01]  /*6b90*/  F2FP.F16.F32.PACK_AB R54, R5, R4 ;  /* 0x000000040536723e */ /* 0x000fe200000000ff */
[----:B------:R-:W-:Y:S01]  /*6ba0*/  FMUL R11, R47, R11 ;  /* 0x0000000b2f0b7220 */ /* 0x000fe20000400000 */
[----:B------:R-:W-:Y:S01]  /*6bb0*/  FFMA R6, R49, R2, R6 ;  /* 0x0000000231067223 */ /* 0x000fe20000000006 */
[----:B------:R-:W-:Y:S02]  /*6bc0*/  HADD2.F32 R2, -RZ, R60.H1_H1 ;  /* 0x3000003cff027230 */ /* 0x000fe40000004100 */
[----:B------:R-:W-:Y:S01]  /*6bd0*/  FMUL R9, R47, R13 ;  /* 0x0000000d2f097220 */ /* 0x000fe20000400000 */
[C---:B------:R-:W-:Y:S01]  /*6be0*/  FFMA R11, R49.reuse, R32, R11 ;  /* 0x00000020310b7223 */ /* 0x040fe2000000000b */
[----:B------:R-:W-:Y:S01]  /*6bf0*/  FFMA R8, R49, R0, R8 ;  /* 0x0000000031087223 */ /* 0x000fe20000000008 */
[C---:B------:R-:W-:Y:S01]  /*6c00*/  FMUL R10, R47.reuse, R14 ;  /* 0x0000000e2f0a7220 */ /* 0x040fe20000400000 */
[----:B------:R-:W-:Y:S02]  /*6c10*/  HADD2.F32 R0, -RZ, R61.H1_H1 ;  /* 0x3000003dff007230 */ /* 0x000fe40000004100 */
[----:B------:R-:W-:Y:S01]  /*6c20*/  FMUL R15, R47, R15 ;  /* 0x0000000f2f0f7220 */ /* 0x000fe20000400000 */
[C---:B------:R-:W-:Y:S01]  /*6c30*/  FFMA R9, R49.reuse, R2, R9 ;  /* 0x0000000231097223 */ /* 0x040fe20000000009 */
[C---:B------:R-:W-:Y:S01]  /*6c40*/  FFMA R10, R49.reuse, R3, R10 ;  /* 0x00000003310a7223 */ /* 0x040fe2000000000a */
[--C-:B------:R-:W-:Y:S02]  /*6c50*/  HADD2.F32 R2, -RZ, R62.reuse.H0_H0 ;  /* 0x2000003eff027230 */ /* 0x100fe40000004100 */
[----:B------:R-:W-:Y:S01]  /*6c60*/  FFMA R15, R49, R0, R15 ;  /* 0x00000000310f7223 */ /* 0x000fe2000000000f */
[----:B------:R-:W-:Y:S02]  /*6c70*/  HADD2.F32 R3, -RZ, R62.H1_H1 ;  /* 0x3000003eff037230 */ /* 0x000fe40000004100 */
[C---:B------:R-:W-:Y:S01]  /*6c80*/  FMUL R13, R47.reuse, R17 ;  /* 0x000000112f0d7220 */ /* 0x040fe20000400000 */
[--C-:B------:R-:W-:Y:S02]  /*6c90*/  HADD2.F32 R0, -RZ, R63.reuse.H0_H0 ;  /* 0x2000003fff007230 */ /* 0x100fe40000004100 */
[----:B------:R-:W-:Y:S01]  /*6ca0*/  FMUL R14, R47, R18 ;  /* 0x000000122f0e7220 */ /* 0x000fe20000400000 */
[C---:B------:R-:W-:Y:S01]  /*6cb0*/  FFMA R12, R49.reuse, R2, R12 ;  /* 0x00000002310c7223 */ /* 0x040fe2000000000c */
[C---:B------:R-:W-:Y:S01]  /*6cc0*/  FFMA R13, R49.reuse, R3, R13 ;  /* 0x00000003310d7223 */ /* 0x040fe2000000000d */
[----:B------:R-:W-:Y:S02]  /*6cd0*/  HADD2.F32 R2, -RZ, R63.H1_H1 ;  /* 0x3000003fff027230 */ /* 0x000fe40000004100 */
[----:B------:R-:W-:Y:S01]  /*6ce0*/  FFMA R14, R49, R0, R14 ;  /* 0x00000000310e7223 */ /* 0x000fe2000000000e */
[C---:B------:R-:W-:Y:S01]  /*6cf0*/  FMUL R19, R47.reuse, R19 ;  /* 0x000000132f137220 */ /* 0x040fe20000400000 */
[--C-:B------:R-:W-:Y:S02]  /*6d00*/  HADD2.F32 R0, -RZ, R68.reuse.H0_H0 ;  /* 0x20000044ff007230 */ /* 0x100fe40000004100 */
[----:B------:R-:W-:Y:S01]  /*6d10*/  FMUL R17, R47, R21 ;  /* 0x000000152f117220 */ /* 0x000fe20000400000 */
[--C-:B------:R-:W-:Y:S02]  /*6d20*/  HADD2.F32 R3, -RZ, R69.reuse.H0_H0 ;  /* 0x20000045ff037230 */ /* 0x100fe40000004100 */
[C---:B------:R-:W-:Y:S01]  /*6d30*/  FFMA R19, R49.reuse, R2, R19 ;  /* 0x0000000231137223 */ /* 0x040fe20000000013 */
[----:B------:R-:W-:Y:S02]  /*6d40*/  HADD2.F32 R2, -RZ, R68.H1_H1 ;  /* 0x30000044ff027230 */ /* 0x000fe40000004100 */
        /* <DEDUP_REMOVED lines=9> */
[----:B------:R-:W-:Y:S01]  /*6de0*/  FMUL R21, R47, R25 ;  /* 0x000000192f157220 */ /* 0x000fe20000400000 */
[----:B------:R-:W-:Y:S01]  /*6df0*/  F2FP.F16.F32.PACK_AB R55, R11, R6 ;  /* 0x000000060b37723e */ /* 0x000fe200000000ff */
[--C-:B------:R-:W-:Y:S02]  /*6e00*/  HADD2.F32 R3, -RZ, R71.reuse.H0_H0 ;  /* 0x20000047ff037230 */ /* 0x100fe40000004100 */
[----:B------:R-:W-:Y:S01]  /*6e10*/  FMUL R22, R47, R26 ;  /* 0x0000001a2f167220 */ /* 0x000fe20000400000 */
[C---:B------:R-:W-:Y:S01]  /*6e20*/  FFMA R20, R49.reuse, R2, R20 ;  /* 0x0000000231147223 */ /* 0x040fe20000000014 */
[C---:B------:R-:W-:Y:S01]  /*6e30*/  FFMA R21, R49.reuse, R0, R21 ;  /* 0x0000000031157223 */ /* 0x040fe20000000015 */
[----:B------:R1:W-:Y:S01]  /*6e40*/  STS.128 [R100+0x2000], R52 ;  /* 0x0020003464007388 */ /* 0x0003e20000000c00 */
[----:B------:R-:W-:Y:S02]  /*6e50*/  HADD2.F32 R0, -RZ, R71.H1_H1 ;  /* 0x30000047ff007230 */ /* 0x000fe40000004100 */
[----:B------:R-:W-:Y:S01]  /*6e60*/  FFMA R22, R49, R3, R22 ;  /* 0x0000000331167223 */ /* 0x000fe20000000016 */
[----:B------:R-:W-:Y:S01]  /*6e70*/  FMUL R27, R47, R27 ;  /* 0x0000001b2f1b7220 */ /* 0x000fe20000400000 */
[--C-:B------:R-:W-:Y:S01]  /*6e80*/  HADD2.F32 R2, -RZ, R76.reuse.H0_H0 ;  /* 0x2000004cff027230 */ /* 0x100fe20000004100 */
[----:B------:R-:W-:Y:S01]  /*6e90*/  F2FP.F16.F32.PACK_AB R8, R9, R8 ;  /* 0x000000080908723e */ /* 0x000fe200000000ff */
[----:B------:R-:W-:Y:S01]  /*6ea0*/  HADD2.F32 R3, -RZ, R76.H1_H1 ;  /* 0x3000004cff037230 */ /* 0x000fe20000004100 */
[----:B------:R-:W-:Y:S01]  /*6eb0*/  F2FP.F16.F32.PACK_AB R9, R15, R10 ;  /* 0x0000000a0f09723e */ /* 0x000fe200000000ff */
[----:B------:R-:W-:Y:S01]  /*6ec0*/  FMUL R25, R47, R29 ;  /* 0x0000001d2f197220 */ /* 0x000fe20000400000 */
[--C-:B------:R-:W-:Y:S01]  /*6ed0*/  HADD2.F32 R4, -RZ, R77.reuse.H0_H0 ;  /* 0x2000004dff047230 */ /* 0x100fe20000004100 */
[----:B------:R-:W-:Y:S01]  /*6ee0*/  F2FP.F16.F32.PACK_AB R10, R13, R12 ;  /* 0x0000000c0d0a723e */ /* 0x000fe200000000ff */
[----:B------:R-:W-:Y:S01]  /*6ef0*/  FMUL R26, R47, R30 ;  /* 0x0000001e2f1a7220 */ /* 0x000fe20000400000 */
[----:B------:R-:W-:Y:S01]  /*6f00*/  F2FP.F16.F32.PACK_AB R11, R19, R14 ;  /* 0x0000000e130b723e */ /* 0x000fe200000000ff */
[C---:B------:R-:W-:Y:S01]  /*6f10*/  FFMA R27, R49.reuse, R0, R27 ;  /* 0x00000000311b7223 */ /* 0x040fe2000000001b */
[C---:B------:R-:W-:Y:S01]  /*6f20*/  FFMA R24, R49.reuse, R2, R24 ;  /* 0x0000000231187223 */ /* 0x040fe20000000018 */
[----:B------:R-:W-:Y:S02]  /*6f30*/  HADD2.F32 R0, -RZ, R77.H1_H1 ;  /* 0x3000004dff007230 */ /* 0x000fe40000004100 */
[----:B------:R-:W-:Y:S01]  /*6f40*/  FFMA R25, R49, R3, R25 ;  /* 0x0000000331197223 */ /* 0x000fe20000000019 */
[----:B------:R1:W-:Y:S01]  /*6f50*/  STS.128 [R99+0x2010], R8 ;  /* 0x0020100863007388 */ /* 0x0003e20000000c00 */
[----:B------:R-:W-:Y:S01]  /*6f60*/  FMUL R31, R47, R31 ;  /* 0x0000001f2f1f7220 */ /* 0x000fe20000400000 */
[--C-:B------:R-:W-:Y:S02]  /*6f70*/  HADD2.F32 R2, -RZ, R78.reuse.H0_H0 ;  /* 0x2000004eff027230 */ /* 0x100fe40000004100 */
[----:B------:R-:W-:Y:S01]  /*6f80*/  FFMA R26, R49, R4, R26 ;  /* 0x00000004311a7223 */ /* 0x000fe2000000001a */
[----:B------:R-:W-:Y:S02]  /*6f90*/  HADD2.F32 R3, -RZ, R78.H1_H1 ;  /* 0x3000004eff037230 */ /* 0x000fe40000004100 */
[----:B------:R-:W-:Y:S01]  /*6fa0*/  FMUL R29, R47, R33 ;  /* 0x000000212f1d7220 */ /* 0x000fe20000400000 */
[--C-:B------:R-:W-:Y:S01]  /*6fb0*/  HADD2.F32 R4, -RZ, R79.reuse.H0_H0 ;  /* 0x2000004fff047230 */ /* 0x100fe20000004100 */
[----:B------:R-:W-:Y:S01]  /*6fc0*/  F2FP.F16.F32.PACK_AB R16, R17, R16 ;  /* 0x000000101110723e */ /* 0x000fe200000000ff */
[----:B------:R-:W-:Y:S01]  /*6fd0*/  FMUL R30, R47, R34 ;  /* 0x000000222f1e7220 */ /* 0x000fe20000400000 */
        /* <DEDUP_REMOVED lines=14> */
[----:B------:R-:W-:Y:S02]  /*70c0*/  F2FP.F16.F32.PACK_AB R27, R35, R30 ;  /* 0x0000001e231b723e */ /* 0x000fe400000000ff */
[----:B------:R-:W-:Y:S02]  /*70d0*/  LEA R0, R65, UR48, 0x3 ;  /* 0x0000003041007c11 */ /* 0x000fe4000f8e18ff */
[----:B------:R-:W-:Y:S01]  /*70e0*/  @P6 SHF.L.U32 R2, R97, 0x1f, RZ ;  /* 0x0000001f61026819 */ /* 0x000fe200000006ff */
        /* <DEDUP_REMOVED lines=9> */
[----:B------:R-:W-:Y:S02]  /*7180*/  UIADD3 UR8, UP0, UPT, UR52, 0x680, URZ ;  /* 0x0000068034087890 */ /* 0x000fe4000ff1e0ff */
[----:B------:R-:W-:Y:S02]  /*7190*/  UIADD3 UR5, UPT, UPT, UR41, 0x20, URZ ;  /* 0x0000002029057890 */ /* 0x000fe4000fffe0ff */
[----:B------:R-:W-:Y:S02]  /*71a0*/  UIADD3 UR4, UPT, UPT, UR48, 0x2200, URZ ;  /* 0x0000220030047890 */ /* 0x000fe4000fffe0ff */
[----:B------:R-:W-:Y:S01]  /*71b0*/  UIADD3.X UR9, UPT, UPT, URZ, UR53, URZ, UP0, !UPT ;  /* 0x00000035ff097290 */ /* 0x000fe200087fe4ff */
[----:B------:R-:W-:Y:S01]  /*71c0*/  UMOV UR6, UR42 ;  /* 0x0000002a00067c82 */ /* 0x000fe20008000000 */
[----:B------:R-:W-:Y:S07]  /*71d0*/  UMOV UR7, UR36 ;  /* 0x0000002400077c82 */ /* 0x000fee0008000000 */
[----:B------:R2:W-:Y:S01]  /*71e0*/  UTMASTG.3D [UR4], [UR8] ;  /* 0x00000004080073b5 */ /* 0x0005e20008010000 */
[----:B------:R0:W-:Y:S01]  /*71f0*/  UTMACMDFLUSH ;  /* 0x00000000000079b7 */ /* 0x0001e20000000000 */
[----:B--2---:R-:W-:Y:S04]  /*7200*/  DEPBAR.LE SB0, 0x1 ;  /* 0x000080400000791a */ /* 0x004fe80000000000 */
.L_x_110:
[----:B------:R-:W-:Y:S05]  /*7210*/  BSYNC.RECONVERGENT B0 ;  /* 0x0000000000007941 */ /* 0x000fea0003800200 */
.L_x_109:
[----:B------:R-:W-:Y:S01]  /*7220*/  BAR.SYNC.DEFER_BLOCKING 0x1, 0x80 ;  /* 0x0042000000007b1d */ /* 0x000fe20000010000 */
[----:B------:R-:W-:Y:S04]  /*7230*/  UIADD3 UR40, UPT, UPT, UR51, 0x1, URZ ;  /* 0x0000000133287890 */ /* 0x000fe8000fffe0ff */
[----:B------:R-:W-:Y:S04]  /*7240*/  UISETP.NE.AND UP0, UPT, UR40, 0x4, UPT ;  /* 0x000000042800788c */ /* 0x000fe8000bf05270 */
[----:B------:R-:W-:Y:S01]  /*7250*/  USEL UR40, UR40, URZ, UP0 ;  /* 0x000000ff28287287 */ /* 0x000fe20008000000 */
[----:B------:R2:W-:Y:S01]  /*7260*/  @P6 SYNCS.ARRIVE.TRANS64.RED.A1T0 RZ, [R72+URZ], RZ ;  /* 0x000000ff48ff69a7 */ /* 0x0005e200081004ff */
[----:B------:R-:W-:Y:S01]  /*7270*/  BSSY B1, `(.L_x_111) ;  /* 0x0000017000017945 */ /* 0x000fe20003800000 */
[----:B------:R-:W4:Y:S02]  /*7280*/  @P6 SYNCS.PHASECHK.TRANS64.TRYWAIT P0, [R0+URZ+0x60], R2 ;  /* 0x00006002000065a7 */ /* 0x000f2400080011ff */
[----:B----4-:R-:W-:Y:S01]  /*7290*/  @P6 SEL R66, RZ, 0x1, !P0 ;  /* 0x00000001ff426807 */ /* 0x010fe20004000000 */
[----:B--2---:R-:W-:Y:S06]  /*72a0*/  @!P6 BRA `(.L_x_112) ;  /* 0x00000000004ce947 */ /* 0x004fec0003800000 */
        /* <DEDUP_REMOVED lines=9> */
[----:B------:R-:W-:Y:S04]  /*7340*/  SHF.L.U32 R6, R97, 0x1f, RZ ;  /* 0x0000001f61067819 */ /* 0x000fe800000006ff */
[----:B------:R-:W2:Y:S02]  /*7350*/  SYNCS.PHASECHK.TRANS64.TRYWAIT P0, [R0+URZ+0x60], R6 ;  /* 0x00006006000075a7 */ /* 0x000ea400080011ff */
[----:B--2---:R-:W-:Y:S05]  /*7360*/  @!P0 BRA `(.L_x_115) ;  /* 0x0000002400948947 */ /* 0x004fea0003800000 */
.L_x_114:
[----:B------:R-:W-:Y:S05]  /*7370*/  BSYNC B0 ;  /* 0x0000000000007941 */ /* 0x000fea0003800000 */
.L_x_113:
[----:B------:R-:W-:Y:S02]  /*7380*/  ISETP.NE.AND P0, PT, R67, RZ, PT ;  /* 0x000000ff4300720c */ /* 0x000fe40003f05270 */
[----:B------:R-:W-:Y:S11]  /*7390*/  IADD3 R65, PT, PT, R65, 0x1, RZ ;  /* 0x0000000141417810 */ /* 0x000ff60007ffe0ff */
[----:B------:R4:W1:Y:S04]  /*73a0*/  @P0 LDS.128 R56, [R5] ;  /* 0x0000000005380984 */ /* 0x0008680000000c00 */
[----:B------:R4:W1:Y:S04]  /*73b0*/  @P0 LDS.128 R60, [R4+0x10] ;  /* 0x00001000043c0984 */ /* 0x0008680000000c00 */
[----:B------:R4:W1:Y:S04]  /*73c0*/  @P0 LDS.128 R68, [R3+0x20] ;  /* 0x0000200003440984 */ /* 0x0008680000000c00 */
[----:B------:R4:W1:Y:S02]  /*73d0*/  @P0 LDS.128 R76, [R2+0x30] ;  /* 0x00003000024c0984 */ /* 0x0008640000000c00 */
.L_x_112:
[----:B------:R-:W-:Y:S05]  /*73e0*/  BSYNC B1 ;  /* 0x0000000000017941 */ /* 0x000fea0003800000 */
.L_x_111:
        /* <DEDUP_REMOVED lines=21> */
.L_x_116:
        /* <DEDUP_REMOVED lines=146> */
.L_x_118:
[----:B------:R-:W-:Y:S05]  /*7e60*/  BSYNC.RECONVERGENT B0 ;  /* 0x0000000000007941 */ /* 0x000fea0003800200 */
.L_x_117:
        /* <DEDUP_REMOVED lines=21> */
.L_x_122:
[----:B------:R-:W-:Y:S05]  /*7fc0*/  BSYNC B0 ;  /* 0x0000000000007941 */ /* 0x000fea0003800000 */
.L_x_121:
[----:B------:R-:W-:Y:S11]  /*7fd0*/  ISETP.NE.AND P0, PT, R67, RZ, PT ;  /* 0x000000ff4300720c */ /* 0x000ff60003f05270 */
[----:B------:R-:W-:Y:S02]  /*7fe0*/  @!UPT UIADD3 URZ, UPT, UPT, URZ, URZ, URZ ;  /* 0x000000fffffff290 */ /* 0x000fe4000fffe0ff */
[----:B------:R4:W1:Y:S04]  /*7ff0*/  @P0 LDS.128 R56, [R4] ;  /* 0x0000000004380984 */ /* 0x0008680000000c00 */
[----:B------:R4:W1:Y:S04]  /*8000*/  @P0 LDS.128 R60, [R3+0x10] ;  /* 0x00001000033c0984 */ /* 0x0008680000000c00 */
[----:B------:R4:W1:Y:S04]  /*8010*/  @P0 LDS.128 R68, [R2+0x20] ;  /* 0x0000200002440984 */ /* 0x0008680000000c00 */
[----:B------:R4:W1:Y:S02]  /*8020*/  @P0 LDS.128 R76, [R65+0x30] ;  /* 0x00003000414c0984 */ /* 0x0008640000000c00 */
.L_x_120:
[----:B------:R-:W-:Y:S05]  /*8030*/  BSYNC B1 ;  /* 0x0000000000017941 */ /* 0x000fea0003800000 */
.L_x_119:
        /* <DEDUP_REMOVED lines=21> */
.L_x_124:
[----:B------:R-:W-:Y:S01]  /*8190*/  ISETP.NE.AND P0, PT, R102, RZ, PT ;  /* 0x000000ff6600720c */ /* 0x000fe20003f05270 */
[----:B------:R-:W-:Y:S05]  /*81a0*/  WARPSYNC.ALL ;  /* 0x0000000000007948 */ /* 0x000fea0003800000 */
[----:B------:R-:W-:Y:S01]  /*81b0*/  R2UR UR4, R48 ;  /* 0x00000000300472ca */ /* 0x000fe200000e0000 */
[--C-:B-1----:R-:W-:Y:S01]  /*81c0*/  HADD2.F32 R0, -RZ, R56.reuse.H0_H0 ;  /* 0x20000038ff007230 */ /* 0x102fe20000004100 */
[----:B------:R-:W-:Y:S01]  /*81d0*/  R2UR UR5, R64 ;  /* 0x00000000400572ca */ /* 0x000fe200000e0000 */
[----:B----4-:R-:W-:Y:S01]  /*81e0*/  HADD2.F32 R2, -RZ, R56.H1_H1 ;  /* 0x30000038ff027230 */ /* 0x010fe20000004100 */
[----:B------:R-:W-:Y:S01]  /*81f0*/  BSSY.RECONVERGENT B0, `(.L_x_125) ;  /* 0x0000089000007945 */ /* 0x000fe20003800200 */
[--C-:B------:R-:W-:Y:S02]  /*8200*/  HADD2.F32 R3, -RZ, R57.reuse.H0_H0 ;  /* 0x20000039ff037230 */ /* 0x100fe40000004100 */
[----:B------:R-:W-:Y:S02]  /*8210*/  HADD2.F32 R48, -RZ, R57.H1_H1 ;  /* 0x30000039ff307230 */ /* 0x000fe40000004100 */
[--C-:B------:R-:W-:Y:S02]  /*8220*/  HADD2.F32 R50, -RZ, R58.reuse.H0_H0 ;  /* 0x2000003aff327230 */ /* 0x100fe40000004100 */
[----:B------:R-:W-:Y:S02]  /*8230*/  HADD2.F32 R51, -RZ, R58.H1_H1 ;  /* 0x3000003aff337230 */ /* 0x000fe40000004100 */
[----:B------:R-:W1:Y:S01]  /*8240*/  LDTM.x32 R4, tmem[UR4+0x60] ;  /* 0x00006004000479ee */ /* 0x000e6200082c0000 */
[----:B------:R-:W-:Y:S01]  /*8250*/  NOP ;  /* 0x0000000000007918 */ /* 0x000fe20000000000 */
[----:B------:R-:W-:Y:S01]  /*8260*/  UIADD3 UR5, UPT, UPT, UR5, 0xf0, URZ ;  /* 0x000000f005057890 */ /* 0x000fe2000fffe0ff */
[--C-:B------:R-:W-:Y:S02]  /*8270*/  HADD2.F32 R52, -RZ, R59.reuse.H0_H0 ;  /* 0x2000003bff347230 */ /* 0x100fe40000004100 */
[----:B------:R-:W-:Y:S01]  /*8280*/  HADD2.F32 R53, -RZ, R59.H1_H1 ;  /* 0x3000003bff357230 */ /* 0x000fe20000004100 */
[----:B------:R-:W-:Y:S01]  /*8290*/  UPRMT UR5, UR37, 0x654, UR5 ;  /* 0x0000065425057896 */ /* 0x000fe20008000005 */
[--C-:B------:R-:W-:Y:S02]  /*82a0*/  HADD2.F32 R54, -RZ, R60.reuse.H0_H0 ;  /* 0x2000003cff367230 */ /* 0x100fe40000004100 */
[----:B------:R-:W-:Y:S02]  /*82b0*/  HADD2.F32 R55, -RZ, R60.H1_H1 ;  /* 0x3000003cff377230 */ /* 0x000fe40000004100 */
[--C-:B------:R-:W-:Y:S02]  /*82c0*/  HADD2.F32 R56, -RZ, R61.reuse.H0_H0 ;  /* 0x2000003dff387230 */ /* 0x100fe40000004100 */
[----:B------:R-:W-:Y:S02]  /*82d0*/  HADD2.F32 R57, -RZ, R61.H1_H1 ;  /* 0x3000003dff397230 */ /* 0x000fe40000004100 */
[----:B-1----:R-:W-:Y:S01]  /*82e0*/  SYNCS.ARRIVE.TRANS64.RED.A1T0 RZ, [UR5], RZ ;  /* 0x000000ffffff79a7 */ /* 0x002fe20008100405 */
[--C-:B------:R-:W-:Y:S02]  /*82f0*/  HADD2.F32 R58, -RZ, R62.reuse.H0_H0 ;  /* 0x2000003eff3a7230 */ /* 0x100fe40000004100 */
[----:B------:R-:W-:Y:S02]  /*8300*/  HADD2.F32 R59, -RZ, R62.H1_H1 ;  /* 0x3000003eff3b7230 */ /* 0x000fe40000004100 */
[--C-:B------:R-:W-:Y:S02]  /*8310*/  HADD2.F32 R60, -RZ, R63.reuse.H0_H0 ;  /* 0x2000003fff3c7230 */ /* 0x100fe40000004100 */
[----:B------:R-:W-:Y:S02]  /*8320*/  HADD2.F32 R61, -RZ, R63.H1_H1 ;  /* 0x3000003fff3d7230 */ /* 0x000fe40000004100 */
[C---:B------:R-:W-:Y:S01]  /*8330*/  FMUL R4, R47.reuse, R4 ;  /* 0x000000042f047220 */ /* 0x040fe20000400000 */
[C---:B------:R-:W-:Y:S01]  /*8340*/  FMUL R5, R47.reuse, R5 ;  /* 0x000000052f057220 */ /* 0x040fe20000400000 */
[C---:B------:R-:W-:Y:S01]  /*8350*/  FMUL R6, R47.reuse, R6 ;  /* 0x000000062f067220 */ /* 0x040fe20000400000 */
[----:B------:R-:W-:Y:S01]  /*8360*/  FMUL R7, R47, R7 ;  /* 0x000000072f077220 */ /* 0x000fe20000400000 */
[C---:B------:R-:W-:Y:S01]  /*8370*/  FFMA R4, R49.reuse, R0, R4 ;  /* 0x0000000031047223 */ /* 0x040fe20000000004 */
[C---:B------:R-:W-:Y:S01]  /*8380*/  FFMA R5, R49.reuse, R2, R5 ;  /* 0x0000000231057223 */ /* 0x040fe20000000005 */
[C---:B------:R-:W-:Y:S01]  /*8390*/  FFMA R6, R49.reuse, R3, R6 ;  /* 0x0000000331067223 */ /* 0x040fe20000000006 */
[----:B------:R-:W-:Y:S01]  /*83a0*/  FFMA R7, R49, R48, R7 ;  /* 0x0000003031077223 */ /* 0x000fe20000000007 */
[C---:B------:R-:W-:Y:S01]  /*83b0*/  FMUL R8, R47.reuse, R8 ;  /* 0x000000082f087220 */ /* 0x040fe20000400000 */
[----:B------:R-:W-:Y:S01]  /*83c0*/  FMUL R9, R47, R9 ;  /* 0x000000092f097220 */ /* 0x000fe20000400000 */
[----:B------:R-:W-:Y:S01]  /*83d0*/  F2FP.F16.F32.PACK_AB R4, R5, R4 ;  /* 0x000000040504723e */ /* 0x000fe200000000ff */
[----:B------:R-:W-:Y:S01]  /*83e0*/  FMUL R0, R47, R10 ;  /* 0x0000000a2f007220 */ /* 0x000fe20000400000 */
[----:B------:R-:W-:Y:S01]  /*83f0*/  F2FP.F16.F32.PACK_AB R5, R7, R6 ;  /* 0x000000060705723e */ /* 0x000fe200000000ff */
[C---:B------:R-:W-:Y:S01]  /*8400*/  FFMA R8, R49.reuse, R50, R8 ;  /* 0x0000003231087223 */ /* 0x040fe20000000008 */
[C---:B------:R-:W-:Y:S01]  /*8410*/  FFMA R9, R49.reuse, R51, R9 ;  /* 0x0000003331097223 */ /* 0x040fe20000000009 */
[----:B------:R-:W-:Y:S01]  /*8420*/  FFMA R0, R49, R52, R0 ;  /* 0x0000003431007223 */ /* 0x000fe20000000000 */
[C---:B------:R-:W-:Y:S01]  /*8430*/  FMUL R2, R47.reuse, R11 ;  /* 0x0000000b2f027220 */ /* 0x040fe20000400000 */
[C---:B------:R-:W-:Y:S01]  /*8440*/  FMUL R3, R47.reuse, R12 ;  /* 0x0000000c2f037220 */ /* 0x040fe20000400000 */
[----:B------:R-:W-:Y:S01]  /*8450*/  FMUL R10, R47, R13 ;  /* 0x0000000d2f0a7220 */ /* 0x000fe20000400000 */
[----:B------:R-:W-:Y:S01]  /*8460*/  F2FP.F16.F32.PACK_AB R6, R9, R8 ;  /* 0x000000080906723e */ /* 0x000fe200000000ff */
[C---:B------:R-:W-:Y:S01]  /*8470*/  FFMA R2, R49.reuse, R53, R2 ;  /* 0x0000003531027223 */ /* 0x040fe20000000002 */
[C---:B------:R-:W-:Y:S01]  /*8480*/  FFMA R3, R49.reuse, R54, R3 ;  /* 0x0000003631037223 */ /* 0x040fe20000000003 */
[----:B------:R-:W-:Y:S01]  /*8490*/  FFMA R10, R49, R55, R10 ;  /* 0x00000037310a7223 */ /* 0x000fe2000000000a */
[C---:B------:R-:W-:Y:S01]  /*84a0*/  FMUL R11, R47.reuse, R14 ;  /* 0x0000000e2f0b7220 */ /* 0x040fe20000400000 */
[C---:B------:R-:W-:Y:S01]  /*84b0*/  FMUL R15, R47.reuse, R15 ;  /* 0x0000000f2f0f7220 */ /* 0x040fe20000400000 */
[C---:B------:R-:W-:Y:S01]  /*84c0*/  FMUL R12, R47.reuse, R16 ;  /* 0x000000102f0c7220 */ /* 0x040fe20000400000 */
[----:B------:R-:W-:Y:S01]  /*84d0*/  FMUL R13, R47, R17 ;  /* 0x000000112f0d7220 */ /* 0x000fe20000400000 */
[----:B------:R-:W-:Y:S01]  /*84e0*/  FFMA R11, R49, R56, R11 ;  /* 0x00000038310b7223 */ /* 0x000fe2000000000b */
[----:B------:R-:W-:Y:S01]  /*84f0*/  FMUL R14, R47, R18 ;  /* 0x000000122f0e7220 */ /* 0x000fe20000400000 */
[----:B------:R-:W-:Y:S01]  /*8500*/  FFMA R15, R49, R57, R15 ;  /* 0x00000039310f7223 */ /* 0x000fe2000000000f */
[--C-:B------:R-:W-:Y:S02]  /*8510*/  HADD2.F32 R62, -RZ, R68.reuse.H0_H0 ;  /* 0x20000044ff3e7230 */ /* 0x100fe40000004100 */
[----:B------:R-:W-:Y:S01]  /*8520*/  FMUL R19, R47, R19 ;  /* 0x000000132f137220 */ /* 0x000fe20000400000 */
[----:B------:R-:W-:Y:S01]  /*8530*/  F2FP.F16.F32.PACK_AB R7, R2, R0 ;  /* 0x000000000207723e */ /* 0x000fe200000000ff */
[----:B------:R-:W-:Y:S01]  /*8540*/  FFMA R12, R49, R58, R12 ;  /* 0x0000003a310c7223 */ /* 0x000fe2000000000c */
[----:B------:R-:W-:Y:S02]  /*8550*/  HADD2.F32 R63, -RZ, R68.H1_H1 ;  /* 0x30000044ff3f7230 */ /* 0x000fe40000004100 */
[----:B------:R-:W-:Y:S01]  /*8560*/  FMUL R16, R47, R20 ;  /* 0x000000142f107220 */ /* 0x000fe20000400000 */
[----:B------:R-:W-:Y:S01]  /*8570*/  FFMA R13, R49, R59, R13 ;  /* 0x0000003b310d7223 */ /* 0x000fe2000000000d */
[----:B------:R1:W-:Y:S01]  /*8580*/  STS.128 [R100+0x6000], R4 ;  /* 0x0060000464007388 */ /* 0x0003e20000000c00 */
[--C-:B------:R-:W-:Y:S02]  /*8590*/  HADD2.F32 R64, -RZ, R69.reuse.H0_H0 ;  /* 0x20000045ff407230 */ /* 0x100fe40000004100 */
[----:B------:R-:W-:Y:S01]  /*85a0*/  FMUL R17, R47, R21 ;  /* 0x000000152f117220 */ /* 0x000fe20000400000 */
[----:B------:R-:W-:Y:S01]  /*85b0*/  FFMA R14, R49, R60, R14 ;  /* 0x0000003c310e7223 */ /* 0x000fe2000000000e */
[----:B------:R-:W-:Y:S02]  /*85c0*/  HADD2.F32 R65, -RZ, R69.H1_H1 ;  /* 0x30000045ff417230 */ /* 0x000fe40000004100 */
[----:B------:R-:W-:Y:S01]  /*85d0*/  FMUL R18, R47, R22 ;  /* 0x000000162f127220 */ /* 0x000fe20000400000 */
[----:B------:R-:W-:Y:S01]  /*85e0*/  FFMA R19, R49, R61, R19 ;  /* 0x0000003d31137223 */ /* 0x000fe20000000013 */
        /* <DEDUP_REMOVED lines=11> */
[----:B------:R-:W-:Y:S01]  /*86a0*/  F2FP.F16.F32.PACK_AB R8, R10, R3 ;  /* 0x000000030a08723e */ /* 0x000fe200000000ff */
[----:B------:R-:W-:Y:S01]  /*86b0*/  FFMA R23, R49, R65, R23 ;  /* 0x0000004131177223 */ /* 0x000fe20000000017 */
[----:B------:R-:W-:Y:S01]  /*86c0*/  F2FP.F16.F32.PACK_AB R9, R15, R11 ;  /* 0x0000000b0f09723e */ /* 0x000fe200000000ff */
[--C-:B------:R-:W-:Y:S02]  /*86d0*/  HADD2.F32 R70, -RZ, R76.reuse.H0_H0 ;  /* 0x2000004cff467230 */ /* 0x100fe40000004100 */
[----:B------:R-:W-:Y:S01]  /*86e0*/  FMUL R27, R47, R27 ;  /* 0x0000001b2f1b7220 */ /* 0x000fe20000400000 */
[----:B------:R-:W-:Y:S01]  /*86f0*/  F2FP.F16.F32.PACK_AB R10, R13, R12 ;  /* 0x0000000c0d0a723e */ /* 0x000fe200000000ff */
[----:B------:R-:W-:Y:S01]  /*8700*/  FFMA R20, R49, R66, R20 ;  /* 0x0000004231147223 */ /* 0x000fe20000000014 */
[----:B------:R-:W-:Y:S01]  /*8710*/  F2FP.F16.F32.PACK_AB R11, R19, R14 ;  /* 0x0000000e130b723e */ /* 0x000fe200000000ff */
[----:B------:R-:W-:Y:S02]  /*8720*/  HADD2.F32 R71, -RZ, R76.H1_H1 ;  /* 0x3000004cff477230 */ /* 0x000fe40000004100 */
[----:B------:R-:W-:Y:S01]  /*8730*/  FMUL R24, R47, R28 ;  /* 0x0000001c2f187220 */ /* 0x000fe20000400000 */
[----:B------:R-:W-:Y:S01]  /*8740*/  FFMA R21, R49, R67, R21 ;  /* 0x0000004331157223 */ /* 0x000fe20000000015 */
[--C-:B------:R-:W-:Y:S01]  /*8750*/  HADD2.F32 R72, -RZ, R77.reuse.H0_H0 ;  /* 0x2000004dff487230 */ /* 0x100fe20000004100 */
[----:B------:R1:W-:Y:S01]  /*8760*/  STS.128 [R99+0x6010], R8 ;  /* 0x0060100863007388 */ /* 0x0003e20000000c00 */
        /* <DEDUP_REMOVED lines=49> */
.L_x_126:
[----:B------:R-:W-:Y:S05]  /*8a80*/  BSYNC.RECONVERGENT B0 ;  /* 0x0000000000007941 */ /* 0x000fea0003800200 */
.L_x_125:
[----:B------:R-:W-:Y:S01]  /*8a90*/  BAR.SYNC.DEFER_BLOCKING 0x1, 0x80 ;  /* 0x0042000000007b1d */ /* 0x000fe20000010000 */
[----:B------:R-:W-:Y:S01]  /*8aa0*/  UISETP.NE.AND UP0, UPT, UR49, -0x4, UPT ;  /* 0xfffffffc3100788c */ /* 0x000fe2000bf05270 */
[----:B------:R-:W-:Y:S08]  /*8ab0*/  IADD3 R45, PT, PT, R45, 0x1, RZ ;  /* 0x000000012d2d7810 */ /* 0x000ff00007ffe0ff */
[----:B------:R-:W-:Y:S05]  /*8ac0*/  BRA.U !UP0, `(.L_x_127) ;  /* 0x0000000108287547 */ /* 0x000fea000b800000 */
[----:B------:R-:W-:Y:S01]  /*8ad0*/  ISETP.NE.AND P0, PT, R107, RZ, PT ;  /* 0x000000ff6b00720c */ /* 0x000fe20003f05270 */
[----:B------:R-:W-:Y:S01]  /*8ae0*/  IMAD.U32 R2, RZ, RZ, UR51 ;  /* 0x00000033ff027e24 */ /* 0x000fe2000f8e00ff */
[----:B------:R-:W-:Y:S01]  /*8af0*/  UIADD3 UR51, UPT, UPT, UR51, 0x1, URZ ;  /* 0x0000000133337890 */ /* 0x000fe2000fffe0ff */
[----:B------:R-:W-:Y:S03]  /*8b00*/  IMAD.U32 R0, RZ, RZ, UR37 ;  /* 0x00000025ff007e24 */ /* 0x000fe6000f8e00ff */
[----:B------:R-:W-:Y:S04]  /*8b10*/  UISETP.NE.AND UP0, UPT, UR51, 0x4, UPT ;  /* 0x000000043300788c */ /* 0x000fe8000bf05270 */
[----:B------:R-:W-:Y:S03]  /*8b20*/  USEL UR51, UR51, URZ, UP0 ;  /* 0x000000ff33337287 */ /* 0x000fe60008000000 */
[----:B------:R-:W-:Y:S05]  /*8b30*/  @P0 LEA R2, R2, UR48, 0x3 ;  /* 0x0000003002020c11 */ /* 0x000fea000f8e18ff */
[----:B------:R-:W-:Y:S05]  /*8b40*/  @P0 VIADD R2, R2, 0x80 ;  /* 0x0000008002020836 */ /* 0x000fea0000000000 */
[----:B------:R-:W-:Y:S04]  /*8b50*/  @P0 PRMT R0, R0, 0x654, R2 ;  /* 0x0000065400000816 */ /* 0x000fe80000000002 */
[----:B------:R2:W-:Y:S03]  /*8b60*/  @P0 SYNCS.ARRIVE.TRANS64.RED.A1T0 RZ, [R0+URZ], RZ ;  /* 0x000000ff00ff09a7 */ /* 0x0005e600081004ff */
.L_x_127:
[----:B------:R-:W-:Y:S01]  /*8b70*/  ISETP.NE.AND P2, PT, R103, RZ, PT ;  /* 0x000000ff6700720c */ /* 0x000fe20003f45270 */
[----:B------:R-:W-:Y:S01]  /*8b80*/  UIADD3 UR49, UPT, UPT, UR49, 0x4, URZ ;  /* 0x0000000431317890 */ /* 0x000fe2000fffe0ff */
[----:B------:R-:W-:Y:S01]  /*8b90*/  ISETP.NE.AND P0, PT, R105, 0x2, PT ;  /* 0x000000026900780c */ /* 0x000fe20003f05270 */
[----:B------:R-:W-:Y:S01]  /*8ba0*/  IMAD.IADD R14, R43, 0x1, R86 ;  /* 0x000000012b0e7824 */ /* 0x000fe200078e0256 */
[----:B------:R-:W-:Y:S01]  /*8bb0*/  ISETP.NE.AND P1, PT, R45, 0x4, PT ;  /* 0x000000042d00780c */ /* 0x000fe20003f25270 */
[----:B------:R-:W-:Y:S01]  /*8bc0*/  IMAD.IADD R15, R44, 0x1, R87 ;  /* 0x000000012c0f7824 */ /* 0x000fe200078e0257 */
[----:B------:R-:W-:Y:S02]  /*8bd0*/  SEL R2, RZ, 0x1, P0 ;  /* 0x00000001ff027807 */ /* 0x000fe40000000000 */
[----:B--2---:R-:W-:Y:S02]  /*8be0*/  SEL R0, RZ, 0x1, P1 ;  /* 0x00000001ff007807 */ /* 0x004fe40000800000 */
[----:B------:R-:W-:Y:S02]  /*8bf0*/  LOP3.LUT R95, R95, R2, RZ, 0x3c, !PT ;  /* 0x000000025f5f7212 */ /* 0x000fe400078e3cff */
[----:B------:R-:W-:Y:S02]  /*8c00*/  LOP3.LUT R96, R96, R0, RZ, 0x3c, !PT ;  /* 0x0000000060607212 */ /* 0x000fe400078e3cff */
[----:B------:R-:W-:Y:S02]  /*8c10*/  @P2 R2UR UR36, R94 ;  /* 0x000000005e2422ca */ /* 0x000fe400000e0000 */
[----:B------:R-:W-:Y:S02]  /*8c20*/  SEL R105, R105, RZ, P0 ;  /* 0x000000ff69697207 */ /* 0x000fe40000000000 */
[----:B------:R-:W-:Y:S01]  /*8c30*/  SEL R45, R45, RZ, P1 ;  /* 0x000000ff2d2d7207 */ /* 0x000fe20000800000 */
[----:B------:R-:W-:Y:S10]  /*8c40*/  @P2 BRA `(.L_x_128) ;  /* 0xffffffc000502947 */ /* 0x000ff4000383ffff */
[----:B------:R-:W-:-:S09]  /*8c50*/  UISETP.NE.AND UP0, UPT, UR50, URZ, UPT ;  /* 0x000000ff3200728c */ /* 0x000fd2000bf05270 */
[----:B------:R-:W-:Y:S05]  /*8c60*/  BRA.U !UP0, `(.L_x_129) ;  /* 0x0000000108487547 */ /* 0x000fea000b800000 */
[----:B------:R-:W2:Y:S02]  /*8c70*/  LDCU.64 UR4, c[0x0][0x890] ;  /* 0x00011200ff0477ac */ /* 0x000ea40008000a00 */
[----:B--2---:R-:W-:-:S04]  /*8c80*/  UISETP.NE.U32.AND UP0, UPT, UR4, URZ, UPT ;  /* 0x000000ff0400728c */ /* 0x004fc8000bf05070 */
[----:B------:R-:W-:-:S09]  /*8c90*/  UISETP.NE.AND.EX UP0, UPT, UR5, URZ, UPT, UP0 ;  /* 0x000000ff0500728c */ /* 0x000fd2000bf05300 */
[----:B------:R-:W-:Y:S05]  /*8ca0*/  BRA.U UP0, `(.L_x_130) ;  /* 0x00000001000c7547 */ /* 0x000fea000b800000 */
[----:B------:R-:W-:-:S13]  /*8cb0*/  FSETP.NEU.AND P0, PT, R49, RZ, PT ;  /* 0x000000ff3100720b */ /* 0x000fda0003f0d000 */
[----:B------:R-:W-:Y:S05]  /*8cc0*/  @!P0 EXIT ;  /* 0x000000000000894d */ /* 0x000fea0003800000 */
[----:B------:R-:W-:Y:S05]  /*8cd0*/  BRA `(.L_x_129) ;  /* 0x00000000002c7947 */ /* 0x000fea0003800000 */
.L_x_130:
[----:B------:R-:W-:Y:S01]  /*8ce0*/  ISETP.NE.AND P0, PT, R104, RZ, PT ;  /* 0x000000ff6800720c */ /* 0x000fe20003f05270 */
[----:B------:R-:W-:-:S12]  /*8cf0*/  BSSY.RECONVERGENT B0, `(.L_x_129) ;  /* 0x0000009000007945 */ /* 0x000fd80003800200 */
[----:B------:R-:W-:Y:S05]  /*8d00*/  @P0 BRA `(.L_x_131) ;  /* 0x0000000000140947 */ /* 0x000fea0003800000 */
[----:B------:R-:W2:Y:S02]  /*8d10*/  LDCU.64 UR4, c[0x0][0x888] ;  /* 0x00011100ff0477ac */ /* 0x000ea40008000a00 */
[----:B--2---:R-:W-:-:S04]  /*8d20*/  ISETP.NE.U32.AND P0, PT, RZ, UR4, PT ;  /* 0x00000004ff007c0c */ /* 0x004fc8000bf05070 */
[----:B------:R-:W-:-:S13]  /*8d30*/  ISETP.NE.AND.EX P0, PT, RZ, UR5, PT, P0 ;  /* 0x00000005ff007c0c */ /* 0x000fda000bf05300 */
[----:B------:R-:W-:Y:S05]  /*8d40*/  @!P0 EXIT ;  /* 0x000000000000894d */ /* 0x000fea0003800000 */
[----:B------:R-:W-:Y:S05]  /*8d50*/  BRA `(.L_x_132) ;  /* 0x0000000000087947 */ /* 0x000fea0003800000 */
.L_x_131:
[----:B------:R-:W-:-:S13]  /*8d60*/  FSETP.NEU.AND P0, PT, R49, RZ, PT ;  /* 0x000000ff3100720b */ /* 0x000fda0003f0d000 */
[----:B------:R-:W-:Y:S05]  /*8d70*/  @!P0 EXIT ;  /* 0x000000000000894d */ /* 0x000fea0003800000 */
.L_x_132:
[----:B------:R-:W-:Y:S05]  /*8d80*/  BSYNC.RECONVERGENT B0 ;  /* 0x0000000000007941 */ /* 0x000fea0003800200 */
.L_x_129:
[----:B------:R-:W-:Y:S01]  /*8d90*/  ULEA UR4, UR51, UR48, 0x3 ;  /* 0x0000003033047291 */ /* 0x000fe2000f8e18ff */
[----:B------:R-:W-:-:S04]  /*8da0*/  DEPBAR.LE SB0, 0x0 ;  /* 0x000080000000791a */ /* 0x000fc80000000000 */
[----:B------:R-:W-:-:S04]  /*8db0*/  UIADD3 UR4, UPT, UPT, UR4, 0x80, URZ ;  /* 0x0000008004047890 */ /* 0x000fc8000fffe0ff */
[----:B------:R-:W-:-:S09]  /*8dc0*/  UPRMT UR4, UR37, 0x654, UR4 ;  /* 0x0000065425047896 */ /* 0x000fd20008000004 */
[----:B------:R-:W-:Y:S01]  /*8dd0*/  SYNCS.ARRIVE.TRANS64.RED.A1T0 RZ, [UR4], RZ ;  /* 0x000000ffffff79a7 */ /* 0x000fe20008100404 */
[----:B------:R-:W-:Y:S05]  /*8de0*/  EXIT ;  /* 0x000000000000794d */ /* 0x000fea0003800000 */
.L_x_19:
[----:B--2---:R2:W1:Y:S02]  /*8df0*/  SYNCS.PHASECHK.TRANS64.TRYWAIT P0, [R2+URZ+0x120], R3 ;  /* 0x00012003020075a7 */ /* 0x00446400080011ff */
[----:B-1----:R-:W-:Y:S05]  /*8e00*/  @!P0 NANOSLEEP.SYNCS 0x989680 ;  /* 0x009896800000895d */ /* 0x002fea0003900000 */
[----:B------:R-:W1:Y:S02]  /*8e10*/  @!P0 SYNCS.PHASECHK.TRANS64 P0, [R2+URZ+0x120], R3 ;  /* 0x00012003020085a7 */ /* 0x000e6400080010ff */
[----:B-1----:R-:W-:Y:S05]  /*8e20*/  @!P0 BRA `(.L_x_19) ;  /* 0xfffffffc00f08947 */ /* 0x002fea000383ffff */
[----:B------:R-:W-:Y:S05]  /*8e30*/  BRA `(.L_x_133) ;  /* 0xffffff8400f87947 */ /* 0x000fea000383ffff */
.L_x_22:
[----:B-1----:R-:W-:-:S07]  /*8e40*/  MOV R2, UR33 ;  /* 0x0000002100027c02 */ /* 0x002fce0008000f00 */
.L_x_134:
[----:B-1----:R1:W2:Y:S02]  /*8e50*/  SYNCS.PHASECHK.TRANS64.TRYWAIT P0, [R2+URZ+0x30], R4 ;  /* 0x00003004020075a7 */ /* 0x0022a400080011ff */
[----:B--2---:R-:W-:Y:S05]  /*8e60*/  @!P0 NANOSLEEP.SYNCS 0x989680 ;  /* 0x009896800000895d */ /* 0x004fea0003900000 */
[----:B------:R-:W2:Y:S02]  /*8e70*/  @!P0 SYNCS.PHASECHK.TRANS64 P0, [R2+URZ+0x30], R4 ;  /* 0x00003004020085a7 */ /* 0x000ea400080010ff */
[----:B--2---:R-:W-:Y:S05]  /*8e80*/  @!P0 BRA `(.L_x_134) ;  /* 0xfffffffc00f08947 */ /* 0x004fea000383ffff */
[----:B------:R-:W-:Y:S05]  /*8e90*/  BRA `(.L_x_21) ;  /* 0xffffff8800487947 */ /* 0x000fea000383ffff */
.L_x_28:
[----:B-1----:R-:W-:-:S07]  /*8ea0*/  MOV R2, UR17 ;  /* 0x0000001100027c02 */ /* 0x002fce0008000f00 */
.L_x_135:
[----:B-1----:R1:W2:Y:S02]  /*8eb0*/  SYNCS.PHASECHK.TRANS64.TRYWAIT P0, [R2+URZ+0x30], R4 ;  /* 0x00003004020075a7 */ /* 0x0022a400080011ff */
[----:B--2---:R-:W-:Y:S05]  /*8ec0*/  @!P0 NANOSLEEP.SYNCS 0x989680 ;  /* 0x009896800000895d */ /* 0x004fea0003900000 */
[----:B------:R-:W2:Y:S02]  /*8ed0*/  @!P0 SYNCS.PHASECHK.TRANS64 P0, [R2+URZ+0x30], R4 ;  /* 0x00003004020085a7 */ /* 0x000ea400080010ff */
[----:B--2---:R-:W-:Y:S05]  /*8ee0*/  @!P0 BRA `(.L_x_135) ;  /* 0xfffffffc00f08947 */ /* 0x004fea000383ffff */
[----:B------:R-:W-:Y:S05]  /*8ef0*/  BRA `(.L_x_27) ;  /* 0xffffff8800ec7947 */ /* 0x000fea000383ffff */
.L_x_32:
[----:B-1----:R1:W2:Y:S02]  /*8f00*/  SYNCS.PHASECHK.TRANS64.TRYWAIT P0, [R2+URZ+0xb0], R3 ;  /* 0x0000b003020075a7 */ /* 0x0022a400080011ff */
[----:B--2---:R-:W-:Y:S05]  /*8f10*/  @!P0 NANOSLEEP.SYNCS 0x989680 ;  /* 0x009896800000895d */ /* 0x004fea0003900000 */
[----:B------:R-:W2:Y:S02]  /*8f20*/  @!P0 SYNCS.PHASECHK.TRANS64 P0, [R2+URZ+0xb0], R3 ;  /* 0x0000b003020085a7 */ /* 0x000ea400080010ff */
[----:B--2---:R-:W-:Y:S05]  /*8f30*/  @!P0 BRA `(.L_x_32) ;  /* 0xfffffffc00f08947 */ /* 0x004fea000383ffff */
[----:B------:R-:W-:Y:S05]  /*8f40*/  BRA `(.L_x_136) ;  /* 0xffffff8c00787947 */ /* 0x000fea000383ffff */
.L_x_36:
[----:B----4-:R-:W-:-:S07]  /*8f50*/  MOV R0, UR5 ;  /* 0x0000000500007c02 */ /* 0x010fce0008000f00 */
.L_x_137:
[----:B-1----:R1:W2:Y:S02]  /*8f60*/  SYNCS.PHASECHK.TRANS64.TRYWAIT P0, [R0+URZ], R2 ;  /* 0x00000002000075a7 */ /* 0x0022a400080011ff */
[----:B--2---:R-:W-:Y:S05]  /*8f70*/  @!P0 NANOSLEEP.SYNCS 0x989680 ;  /* 0x009896800000895d */ /* 0x004fea0003900000 */
[----:B------:R-:W2:Y:S02]  /*8f80*/  @!P0 SYNCS.PHASECHK.TRANS64 P0, [R0+URZ], R2 ;  /* 0x00000002000085a7 */ /* 0x000ea400080010ff */
[----:B--2---:R-:W-:Y:S05]  /*8f90*/  @!P0 BRA `(.L_x_137) ;  /* 0xfffffffc00f08947 */ /* 0x004fea000383ffff */
[----:B------:R-:W-:Y:S05]  /*8fa0*/  BRA `(.L_x_138) ;  /* 0xffffff9000e87947 */ /* 0x000fea000383ffff */
.L_x_37:
[----:B----4-:R-:W-:-:S07]  /*8fb0*/  MOV R0, UR5 ;  /* 0x0000000500007c02 */ /* 0x010fce0008000f00 */
.L_x_139:
[----:B-1----:R1:W2:Y:S02]  /*8fc0*/  SYNCS.PHASECHK.TRANS64.TRYWAIT P0, [R0+URZ], R3 ;  /* 0x00000003000075a7 */ /* 0x0022a400080011ff */
[----:B--2---:R-:W-:Y:S05]  /*8fd0*/  @!P0 NANOSLEEP.SYNCS 0x989680 ;  /* 0x009896800000895d */ /* 0x004fea0003900000 */
[----:B------:R-:W2:Y:S02]  /*8fe0*/  @!P0 SYNCS.PHASECHK.TRANS64 P0, [R0+URZ], R3 ;  /* 0x00000003000085a7 */ /* 0x000ea400080010ff */
[----:B--2---:R-:W-:Y:S05]  /*8ff0*/  @!P0 BRA `(.L_x_139) ;  /* 0xfffffffc00f08947 */ /* 0x004fea000383ffff */
[----:B------:R-:W-:Y:S05]  /*9000*/  BRA `(.L_x_140) ;  /* 0xffffff9000f47947 */ /* 0x000fea000383ffff */
.L_x_38:
[----:B----4-:R-:W-:-:S07]  /*9010*/  MOV R0, UR5 ;  /* 0x0000000500007c02 */ /* 0x010fce0008000f00 */
.L_x_141:
[----:B-1----:R1:W2:Y:S02]  /*9020*/  SYNCS.PHASECHK.TRANS64.TRYWAIT P0, [R0+URZ], R3 ;  /* 0x00000003000075a7 */ /* 0x0022a400080011ff */
[----:B--2---:R-:W-:Y:S05]  /*9030*/  @!P0 NANOSLEEP.SYNCS 0x989680 ;  /* 0x009896800000895d */ /* 0x004fea0003900000 */
[----:B------:R-:W2:Y:S02]  /*9040*/  @!P0 SYNCS.PHASECHK.TRANS64 P0, [R0+URZ], R3 ;  /* 0x00000003000085a7 */ /* 0x000ea400080010ff */
[----:B--2---:R-:W-:Y:S05]  /*9050*/  @!P0 BRA `(.L_x_141) ;  /* 0xfffffffc00f08947 */ /* 0x004fea000383ffff */
[----:B------:R-:W-:Y:S05]  /*9060*/  BRA `(.L_x_142) ;  /* 0xffffff9400007947 */ /* 0x000fea000383ffff */
.L_x_39:
[----:B----4-:R-:W-:-:S07]  /*9070*/  MOV R0, UR5 ;  /* 0x0000000500007c02 */ /* 0x010fce0008000f00 */
.L_x_143:
[----:B-1----:R1:W2:Y:S02]  /*9080*/  SYNCS.PHASECHK.TRANS64.TRYWAIT P0, [R0+URZ], R3 ;  /* 0x00000003000075a7 */ /* 0x0022a400080011ff */
[----:B--2---:R-:W-:Y:S05]  /*9090*/  @!P0 NANOSLEEP.SYNCS 0x989680 ;  /* 0x009896800000895d */ /* 0x004fea0003900000 */
[----:B------:R-:W2:Y:S02]  /*90a0*/  @!P0 SYNCS.PHASECHK.TRANS64 P0, [R0+URZ], R3 ;  /* 0x00000003000085a7 */ /* 0x000ea400080010ff */
[----:B--2---:R-:W-:Y:S05]  /*90b0*/  @!P0 BRA `(.L_x_143) ;  /* 0xfffffffc00f08947 */ /* 0x004fea000383ffff */
[----:B------:R-:W-:Y:S05]  /*90c0*/  BRA `(.L_x_144) ;  /* 0xffffff94000c7947 */ /* 0x000fea000383ffff */
.L_x_40:
[----:B----4-:R-:W-:-:S07]  /*90d0*/  MOV R0, UR5 ;  /* 0x0000000500007c02 */ /* 0x010fce0008000f00 */
.L_x_145:
[----:B-1----:R1:W2:Y:S02]  /*90e0*/  SYNCS.PHASECHK.TRANS64.TRYWAIT P0, [R0+URZ], R3 ;  /* 0x00000003000075a7 */ /* 0x0022a400080011ff */
[----:B--2---:R-:W-:Y:S05]  /*90f0*/  @!P0 NANOSLEEP.SYNCS 0x989680 ;  /* 0x009896800000895d */ /* 0x004fea0003900000 */
[----:B------:R-:W2:Y:S02]  /*9100*/  @!P0 SYNCS.PHASECHK.TRANS64 P0, [R0+URZ], R3 ;  /* 0x00000003000085a7 */ /* 0x000ea400080010ff */
[----:B--2---:R-:W-:Y:S05]  /*9110*/  @!P0 BRA `(.L_x_145) ;  /* 0xfffffffc00f08947 */ /* 0x004fea000383ffff */
[----:B------:R-:W-:Y:S05]  /*9120*/  BRA `(.L_x_146) ;  /* 0xffffff9400187947 */ /* 0x000fea000383ffff */
.L_x_43:
[----:B-1----:R1:W2:Y:S02]  /*9130*/  SYNCS.PHASECHK.TRANS64.TRYWAIT P0, [R0+URZ+0x110], R4 ;  /* 0x00011004000075a7 */ /* 0x0022a400080011ff */
[----:B--2---:R-:W-:Y:S05]  /*9140*/  @!P0 NANOSLEEP.SYNCS 0x989680 ;  /* 0x009896800000895d */ /* 0x004fea0003900000 */
[----:B------:R-:W2:Y:S02]  /*9150*/  @!P0 SYNCS.PHASECHK.TRANS64 P0, [R0+URZ+0x110], R4 ;  /* 0x00011004000085a7 */ /* 0x000ea400080010ff */
[----:B--2---:R-:W-:Y:S05]  /*9160*/  @!P0 BRA `(.L_x_43) ;  /* 0xfffffffc00f08947 */ /* 0x004fea000383ffff */
[----:B------:R-:W-:Y:S05]  /*9170*/  BRA `(.L_x_147) ;  /* 0xffffff9400747947 */ /* 0x000fea000383ffff */
.L_x_44:
[----:B------:R-:W-:-:S07]  /*9180*/  MOV R0, UR5 ;  /* 0x0000000500007c02 */ /* 0x000fce0008000f00 */
.L_x_148:
[----:B-1----:R1:W2:Y:S02]  /*9190*/  SYNCS.PHASECHK.TRANS64.TRYWAIT P0, [R0+URZ+0xc0], R5 ;  /* 0x0000c005000075a7 */ /* 0x0022a400080011ff */
[----:B--2---:R-:W-:Y:S05]  /*91a0*/  @!P0 NANOSLEEP.SYNCS 0x989680 ;  /* 0x009896800000895d */ /* 0x004fea0003900000 */
[----:B------:R-:W2:Y:S02]  /*91b0*/  @!P0 SYNCS.PHASECHK.TRANS64 P0, [R0+URZ+0xc0], R5 ;  /* 0x0000c005000085a7 */ /* 0x000ea400080010ff */
[----:B--2---:R-:W-:Y:S05]  /*91c0*/  @!P0 BRA `(.L_x_148) ;  /* 0xfffffffc00f08947 */ /* 0x004fea000383ffff */
[----:B------:R-:W-:Y:S05]  /*91d0*/  BRA `(.L_x_149) ;  /* 0xffffff9400847947 */ /* 0x000fea000383ffff */
.L_x_45:
[----:B-1----:R1:W2:Y:S02]  /*91e0*/  SYNCS.PHASECHK.TRANS64.TRYWAIT P1, [R0+URZ+0xb0], R4 ;  /* 0x0000b004000075a7 */ /* 0x0022a400080211ff */
[----:B--2---:R-:W-:Y:S05]  /*91f0*/  @!P1 NANOSLEEP.SYNCS 0x989680 ;  /* 0x009896800000995d */ /* 0x004fea0003900000 */
[----:B------:R-:W2:Y:S02]  /*9200*/  @!P1 SYNCS.PHASECHK.TRANS64 P1, [R0+URZ+0xb0], R4 ;  /* 0x0000b004000095a7 */ /* 0x000ea400080210ff */
[----:B--2---:R-:W-:Y:S05]  /*9210*/  @!P1 BRA `(.L_x_45) ;  /* 0xfffffffc00f09947 */ /* 0x004fea000383ffff */
[----:B------:R-:W-:Y:S05]  /*9220*/  BRA `(.L_x_150) ;  /* 0xffffff9400b47947 */ /* 0x000fea000383ffff */
.L_x_48:
[----:B------:R-:W-:-:S07]  /*9230*/  MOV R0, UR5 ;  /* 0x0000000500007c02 */ /* 0x000fce0008000f00 */
.L_x_151:
[----:B-1----:R1:W2:Y:S02]  /*9240*/  SYNCS.PHASECHK.TRANS64.TRYWAIT P0, [R0+URZ+0xc0], R2 ;  /* 0x0000c002000075a7 */ /* 0x0022a400080011ff */
[----:B--2---:R-:W-:Y:S05]  /*9250*/  @!P0 NANOSLEEP.SYNCS 0x989680 ;  /* 0x009896800000895d */ /* 0x004fea0003900000 */
[----:B------:R-:W2:Y:S02]  /*9260*/  @!P0 SYNCS.PHASECHK.TRANS64 P0, [R0+URZ+0xc0], R2 ;  /* 0x0000c002000085a7 */ /* 0x000ea400080010ff */
[----:B--2---:R-:W-:Y:S05]  /*9270*/  @!P0 BRA `(.L_x_151) ;  /* 0xfffffffc00f08947 */ /* 0x004fea000383ffff */
[----:B------:R-:W-:Y:S05]  /*9280*/  BRA `(.L_x_47) ;  /* 0xffffff9800087947 */ /* 0x000fea000383ffff */
.L_x_55:
[----:B-1----:R1:W2:Y:S02]  /*9290*/  SYNCS.PHASECHK.TRANS64.TRYWAIT P1, [R0+URZ+0xb0], R2 ;  /* 0x0000b002000075a7 */ /* 0x0022a400080211ff */
[----:B--2---:R-:W-:Y:S05]  /*92a0*/  @!P1 NANOSLEEP.SYNCS 0x989680 ;  /* 0x009896800000995d */ /* 0x004fea0003900000 */
[----:B------:R-:W2:Y:S02]  /*92b0*/  @!P1 SYNCS.PHASECHK.TRANS64 P1, [R0+URZ+0xb0], R2 ;  /* 0x0000b002000095a7 */ /* 0x000ea400080210ff */
[----:B--2---:R-:W-:Y:S05]  /*92c0*/  @!P1 BRA `(.L_x_55) ;  /* 0xfffffffc00f09947 */ /* 0x004fea000383ffff */
[----:B------:R-:W-:Y:S05]  /*92d0*/  BRA `(.L_x_152) ;  /* 0xffffff9c00787947 */ /* 0x000fea000383ffff */
.L_x_56:
[----:B------:R-:W-:-:S07]  /*92e0*/  MOV R2, UR7 ;  /* 0x0000000700027c02 */ /* 0x000fce0008000f00 */
.L_x_153:
[----:B-1----:R1:W2:Y:S02]  /*92f0*/  SYNCS.PHASECHK.TRANS64.TRYWAIT P0, [R2+URZ+0xf0], R0 ;  /* 0x0000f000020075a7 */ /* 0x0022a400080011ff */
[----:B--2---:R-:W-:Y:S05]  /*9300*/  @!P0 NANOSLEEP.SYNCS 0x989680 ;  /* 0x009896800000895d */ /* 0x004fea0003900000 */
[----:B------:R-:W2:Y:S02]  /*9310*/  @!P0 SYNCS.PHASECHK.TRANS64 P0, [R2+URZ+0xf0], R0 ;  /* 0x0000f000020085a7 */ /* 0x000ea400080010ff */
[----:B--2---:R-:W-:Y:S05]  /*9320*/  @!P0 BRA `(.L_x_153) ;  /* 0xfffffffc00f08947 */ /* 0x004fea000383ffff */
[----:B------:R-:W-:Y:S05]  /*9330*/  BRA `(.L_x_154) ;  /* 0xffffff9c00b07947 */ /* 0x000fea000383ffff */
.L_x_59:
[----:B------:R-:W-:Y:S07]  /*9340*/  MOV R0, UR6 ;  /* 0x0000000600007c02 */ /* 0x000fee0008000f00 */
.L_x_155:
[----:B-1----:R1:W2:Y:S02]  /*9350*/  SYNCS.PHASECHK.TRANS64.TRYWAIT P0, [R0+URZ], R2 ;  /* 0x00000002000075a7 */ /* 0x0022a400080011ff */
[----:B--2---:R-:W-:Y:S05]  /*9360*/  @!P0 NANOSLEEP.SYNCS 0x989680 ;  /* 0x009896800000895d */ /* 0x004fea0003900000 */
[----:B------:R-:W2:Y:S02]  /*9370*/  @!P0 SYNCS.PHASECHK.TRANS64 P0, [R0+URZ], R2 ;  /* 0x00000002000085a7 */ /* 0x000ea400080010ff */
[----:B--2---:R-:W-:Y:S05]  /*9380*/  @!P0 BRA `(.L_x_155) ;  /* 0xfffffffc00f08947 */ /* 0x004fea000383ffff */
[----:B------:R-:W-:Y:S05]  /*9390*/  BRA `(.L_x_58) ;  /* 0xffffff9c00cc7947 */ /* 0x000fea000383ffff */
.L_x_62:
[----:B------:R-:W-:-:S07]  /*93a0*/  MOV R0, UR6 ;  /* 0x0000000600007c02 */ /* 0x000fce0008000f00 */
.L_x_156:
[----:B--2---:R2:W4:Y:S02]  /*93b0*/  SYNCS.PHASECHK.TRANS64.TRYWAIT P0, [R0+URZ], R2 ;  /* 0x00000002000075a7 */ /* 0x00452400080011ff */
[----:B----4-:R-:W-:Y:S05]  /*93c0*/  @!P0 NANOSLEEP.SYNCS 0x989680 ;  /* 0x009896800000895d */ /* 0x010fea0003900000 */
[----:B------:R-:W4:Y:S02]  /*93d0*/  @!P0 SYNCS.PHASECHK.TRANS64 P0, [R0+URZ], R2 ;  /* 0x00000002000085a7 */ /* 0x000f2400080010ff */
[----:B----4-:R-:W-:Y:S05]  /*93e0*/  @!P0 BRA `(.L_x_156) ;  /* 0xfffffffc00f08947 */ /* 0x010fea000383ffff */
[----:B------:R-:W-:Y:S05]  /*93f0*/  BRA `(.L_x_157) ;  /* 0xffffffa000a87947 */ /* 0x000fea000383ffff */
.L_x_63:
[----:B------:R-:W-:-:S07]  /*9400*/  MOV R0, UR6 ;  /* 0x0000000600007c02 */ /* 0x000fce0008000f00 */
.L_x_158:
[----:B-1----:R1:W2:Y:S02]  /*9410*/  SYNCS.PHASECHK.TRANS64.TRYWAIT P0, [R0+URZ], R3 ;  /* 0x00000003000075a7 */ /* 0x0022a400080011ff */
[----:B--2---:R-:W-:Y:S05]  /*9420*/  @!P0 NANOSLEEP.SYNCS 0x989680 ;  /* 0x009896800000895d */ /* 0x004fea0003900000 */
[----:B------:R-:W2:Y:S02]  /*9430*/  @!P0 SYNCS.PHASECHK.TRANS64 P0, [R0+URZ], R3 ;  /* 0x00000003000085a7 */ /* 0x000ea400080010ff */
[----:B--2---:R-:W-:Y:S05]  /*9440*/  @!P0 BRA `(.L_x_158) ;  /* 0xfffffffc00f08947 */ /* 0x004fea000383ffff */
[----:B------:R-:W-:Y:S05]  /*9450*/  BRA `(.L_x_159) ;  /* 0xffffffa000b47947 */ /* 0x000fea000383ffff */
.L_x_64:
[----:B------:R-:W-:-:S07]  /*9460*/  MOV R0, UR6 ;  /* 0x0000000600007c02 */ /* 0x000fce0008000f00 */
.L_x_160:
[----:B-1----:R1:W2:Y:S02]  /*9470*/  SYNCS.PHASECHK.TRANS64.TRYWAIT P0, [R0+URZ], R3 ;  /* 0x00000003000075a7 */ /* 0x0022a400080011ff */
[----:B--2---:R-:W-:Y:S05]  /*9480*/  @!P0 NANOSLEEP.SYNCS 0x989680 ;  /* 0x009896800000895d */ /* 0x004fea0003900000 */
[----:B------:R-:W2:Y:S02]  /*9490*/  @!P0 SYNCS.PHASECHK.TRANS64 P0, [R0+URZ], R3 ;  /* 0x00000003000085a7 */ /* 0x000ea400080010ff */
[----:B--2---:R-:W-:Y:S05]  /*94a0*/  @!P0 BRA `(.L_x_160) ;  /* 0xfffffffc00f08947 */ /* 0x004fea000383ffff */
[----:B------:R-:W-:Y:S05]  /*94b0*/  BRA `(.L_x_161) ;  /* 0xffffffa000c07947 */ /* 0x000fea000383ffff */
.L_x_65:
[----:B-1----:R-:W-:-:S07]  /*94c0*/  MOV R0, UR7 ;  /* 0x0000000700007c02 */ /* 0x002fce0008000f00 */
.L_x_162:
[----:B-1----:R1:W2:Y:S02]  /*94d0*/  SYNCS.PHASECHK.TRANS64.TRYWAIT P0, [R0+URZ], R2 ;  /* 0x00000002000075a7 */ /* 0x0022a400080011ff */
[----:B--2---:R-:W-:Y:S05]  /*94e0*/  @!P0 NANOSLEEP.SYNCS 0x989680 ;  /* 0x009896800000895d */ /* 0x004fea0003900000 */
[----:B------:R-:W2:Y:S02]  /*94f0*/  @!P0 SYNCS.PHASECHK.TRANS64 P0, [R0+URZ], R2 ;  /* 0x00000002000085a7 */ /* 0x000ea400080010ff */
[----:B--2---:R-:W-:Y:S05]  /*9500*/  @!P0 BRA `(.L_x_162) ;  /* 0xfffffffc00f08947 */ /* 0x004fea000383ffff */
[----:B------:R-:W-:Y:S05]  /*9510*/  BRA `(.L_x_163) ;  /* 0xffffffa000cc7947 */ /* 0x000fea000383ffff */
.L_x_70:
[----:B--2---:R2:W3:Y:S02]  /*9520*/  SYNCS.PHASECHK.TRANS64.TRYWAIT P0, [R0+URZ+0xb0], R2 ;  /* 0x0000b002000075a7 */ /* 0x0044e400080011ff */
[----:B---3--:R-:W-:Y:S05]  /*9530*/  @!P0 NANOSLEEP.SYNCS 0x989680 ;  /* 0x009896800000895d */ /* 0x008fea0003900000 */
[----:B------:R-:W3:Y:S02]  /*9540*/  @!P0 SYNCS.PHASECHK.TRANS64 P0, [R0+URZ+0xb0], R2 ;  /* 0x0000b002000085a7 */ /* 0x000ee400080010ff */
[----:B---3--:R-:W-:Y:S05]  /*9550*/  @!P0 BRA `(.L_x_70) ;  /* 0xfffffffc00f08947 */ /* 0x008fea000383ffff */
[----:B------:R-:W-:Y:S05]  /*9560*/  BRA `(.L_x_164) ;  /* 0xffffffa400d87947 */ /* 0x000fea000383ffff */
.L_x_73:
[----:B------:R-:W-:Y:S07]  /*9570*/  MOV R0, UR7 ;  /* 0x0000000700007c02 */ /* 0x000fee0008000f00 */
.L_x_165:
[----:B--2---:R2:W3:Y:S02]  /*9580*/  SYNCS.PHASECHK.TRANS64.TRYWAIT P0, [R0+URZ+0xa8], R2 ;  /* 0x0000a802000075a7 */ /* 0x0044e400080011ff */
[----:B---3--:R-:W-:Y:S05]  /*9590*/  @!P0 NANOSLEEP.SYNCS 0x989680 ;  /* 0x009896800000895d */ /* 0x008fea0003900000 */
[----:B------:R-:W3:Y:S02]  /*95a0*/  @!P0 SYNCS.PHASECHK.TRANS64 P0, [R0+URZ+0xa8], R2 ;  /* 0x0000a802000085a7 */ /* 0x000ee400080010ff */
[----:B---3--:R-:W-:Y:S05]  /*95b0*/  @!P0 BRA `(.L_x_165) ;  /* 0xfffffffc00f08947 */ /* 0x008fea000383ffff */
[----:B------:R-:W-:Y:S05]  /*95c0*/  BRA `(.L_x_72) ;  /* 0xffffffa800b87947 */ /* 0x000fea000383ffff */
.L_x_76:
[----:B------:R-:W-:Y:S07]  /*95d0*/  MOV R0, UR7 ;  /* 0x0000000700007c02 */ /* 0x000fee0008000f00 */
.L_x_166:
[----:B-1----:R1:W2:Y:S02]  /*95e0*/  SYNCS.PHASECHK.TRANS64.TRYWAIT P0, [R0+URZ+0x80], R14 ;  /* 0x0000800e000075a7 */ /* 0x0022a400080011ff */
[----:B--2---:R-:W-:Y:S05]  /*95f0*/  @!P0 NANOSLEEP.SYNCS 0x989680 ;  /* 0x009896800000895d */ /* 0x004fea0003900000 */
[----:B------:R-:W2:Y:S02]  /*9600*/  @!P0 SYNCS.PHASECHK.TRANS64 P0, [R0+URZ+0x80], R14 ;  /* 0x0000800e000085a7 */ /* 0x000ea400080010ff */
[----:B--2---:R-:W-:Y:S05]  /*9610*/  @!P0 BRA `(.L_x_166) ;  /* 0xfffffffc00f08947 */ /* 0x004fea000383ffff */
[----:B------:R-:W-:Y:S05]  /*9620*/  BRA `(.L_x_167) ;  /* 0xffffffac00307947 */ /* 0x000fea000383ffff */
.L_x_77:
[----:B------:R-:W-:Y:S07]  /*9630*/  MOV R0, UR7 ;  /* 0x0000000700007c02 */ /* 0x000fee0008000f00 */
.L_x_168:
[----:B-1----:R1:W2:Y:S02]  /*9640*/  SYNCS.PHASECHK.TRANS64.TRYWAIT P0, [R0+URZ+0x88], R14 ;  /* 0x0000880e000075a7 */ /* 0x0022a400080011ff */
[----:B--2---:R-:W-:Y:S05]  /*9650*/  @!P0 NANOSLEEP.SYNCS 0x989680 ;  /* 0x009896800000895d */ /* 0x004fea0003900000 */
[----:B------:R-:W2:Y:S02]  /*9660*/  @!P0 SYNCS.PHASECHK.TRANS64 P0, [R0+URZ+0x88], R14 ;  /* 0x0000880e000085a7 */ /* 0x000ea400080010ff */
[----:B--2---:R-:W-:Y:S05]  /*9670*/  @!P0 BRA `(.L_x_168) ;  /* 0xfffffffc00f08947 */ /* 0x004fea000383ffff */
[----:B------:R-:W-:Y:S05]  /*9680*/  BRA `(.L_x_169) ;  /* 0xffffffac00687947 */ /* 0x000fea000383ffff */
.L_x_78:
[----:B------:R-:W-:Y:S07]  /*9690*/  MOV R0, UR7 ;  /* 0x0000000700007c02 */ /* 0x000fee0008000f00 */
.L_x_170:
[----:B-1----:R1:W2:Y:S02]  /*96a0*/  SYNCS.PHASECHK.TRANS64.TRYWAIT P0, [R0+URZ+0x90], R14 ;  /* 0x0000900e000075a7 */ /* 0x0022a400080011ff */
[----:B--2---:R-:W-:Y:S05]  /*96b0*/  @!P0 NANOSLEEP.SYNCS 0x989680 ;  /* 0x009896800000895d */ /* 0x004fea0003900000 */
[----:B------:R-:W2:Y:S02]  /*96c0*/  @!P0 SYNCS.PHASECHK.TRANS64 P0, [R0+URZ+0x90], R14 ;  /* 0x0000900e000085a7 */ /* 0x000ea400080010ff */
[----:B--2---:R-:W-:Y:S05]  /*96d0*/  @!P0 BRA `(.L_x_170) ;  /* 0xfffffffc00f08947 */ /* 0x004fea000383ffff */
[----:B------:R-:W-:Y:S05]  /*96e0*/  BRA `(.L_x_171) ;  /* 0xffffffac00ac7947 */ /* 0x000fea000383ffff */
.L_x_79:
[----:B------:R-:W-:Y:S07]  /*96f0*/  MOV R0, UR7 ;  /* 0x0000000700007c02 */ /* 0x000fee0008000f00 */
.L_x_172:
[----:B-1----:R1:W2:Y:S02]  /*9700*/  SYNCS.PHASECHK.TRANS64.TRYWAIT P0, [R0+URZ+0x98], R14 ;  /* 0x0000980e000075a7 */ /* 0x0022a400080011ff */
[----:B--2---:R-:W-:Y:S05]  /*9710*/  @!P0 NANOSLEEP.SYNCS 0x989680 ;  /* 0x009896800000895d */ /* 0x004fea0003900000 */
[----:B------:R-:W2:Y:S02]  /*9720*/  @!P0 SYNCS.PHASECHK.TRANS64 P0, [R0+URZ+0x98], R14 ;  /* 0x0000980e000085a7 */ /* 0x000ea400080010ff */
[----:B--2---:R-:W-:Y:S05]  /*9730*/  @!P0 BRA `(.L_x_172) ;  /* 0xfffffffc00f08947 */ /* 0x004fea000383ffff */
[----:B------:R-:W-:Y:S05]  /*9740*/  BRA `(.L_x_173) ;  /* 0xffffffb000307947 */ /* 0x000fea000383ffff */
.L_x_81:
[----:B------:R-:W-:-:S07]  /*9750*/  MOV R0, UR7 ;  /* 0x0000000700007c02 */ /* 0x000fce0008000f00 */
.L_x_174:
[----:B-1----:R1:W3:Y:S02]  /*9760*/  SYNCS.PHASECHK.TRANS64.TRYWAIT P0, [R0+URZ+0x80], R2 ;  /* 0x00008002000075a7 */ /* 0x0022e400080011ff */
[----:B---3--:R-:W-:Y:S05]  /*9770*/  @!P0 NANOSLEEP.SYNCS 0x989680 ;  /* 0x009896800000895d */ /* 0x008fea0003900000 */
[----:B------:R-:W3:Y:S02]  /*9780*/  @!P0 SYNCS.PHASECHK.TRANS64 P0, [R0+URZ+0x80], R2 ;  /* 0x00008002000085a7 */ /* 0x000ee400080010ff */
[----:B---3--:R-:W-:Y:S05]  /*9790*/  @!P0 BRA `(.L_x_174) ;  /* 0xfffffffc00f08947 */ /* 0x008fea000383ffff */
[----:B------:R-:W-:Y:S05]  /*97a0*/  BRA `(.L_x_175) ;  /* 0xffffffb000a07947 */ /* 0x000fea000383ffff */
.L_x_82:
[----:B-1----:R-:W-:-:S07]  /*97b0*/  MOV R0, UR7 ;  /* 0x0000000700007c02 */ /* 0x002fce0008000f00 */
.L_x_176:
[----:B-1----:R1:W3:Y:S02]  /*97c0*/  SYNCS.PHASECHK.TRANS64.TRYWAIT P0, [R0+URZ+0x88], R2 ;  /* 0x00008802000075a7 */ /* 0x0022e400080011ff */
[----:B---3--:R-:W-:Y:S05]  /*97d0*/  @!P0 NANOSLEEP.SYNCS 0x989680 ;  /* 0x009896800000895d */ /* 0x008fea0003900000 */
[----:B------:R-:W3:Y:S02]  /*97e0*/  @!P0 SYNCS.PHASECHK.TRANS64 P0, [R0+URZ+0x88], R2 ;  /* 0x00008802000085a7 */ /* 0x000ee400080010ff */
[----:B---3--:R-:W-:Y:S05]  /*97f0*/  @!P0 BRA `(.L_x_176) ;  /* 0xfffffffc00f08947 */ /* 0x008fea000383ffff */
[----:B------:R-:W-:Y:S05]  /*9800*/  BRA `(.L_x_177) ;  /* 0xffffffb000907947 */ /* 0x000fea000383ffff */
.L_x_83:
[----:B-1----:R-:W-:-:S07]  /*9810*/  MOV R0, UR7 ;  /* 0x0000000700007c02 */ /* 0x002fce0008000f00 */
.L_x_178:
[----:B-1----:R1:W3:Y:S02]  /*9820*/  SYNCS.PHASECHK.TRANS64.TRYWAIT P0, [R0+URZ+0x90], R2 ;  /* 0x00009002000075a7 */ /* 0x0022e400080011ff */
[----:B---3--:R-:W-:Y:S05]  /*9830*/  @!P0 NANOSLEEP.SYNCS 0x989680 ;  /* 0x009896800000895d */ /* 0x008fea0003900000 */
[----:B------:R-:W3:Y:S02]  /*9840*/  @!P0 SYNCS.PHASECHK.TRANS64 P0, [R0+URZ+0x90], R2 ;  /* 0x00009002000085a7 */ /* 0x000ee400080010ff */
[----:B---3--:R-:W-:Y:S05]  /*9850*/  @!P0 BRA `(.L_x_178) ;  /* 0xfffffffc00f08947 */ /* 0x008fea000383ffff */
[----:B------:R-:W-:Y:S05]  /*9860*/  BRA `(.L_x_179) ;  /* 0xffffffb000807947 */ /* 0x000fea000383ffff */
.L_x_85:
[----:B--2---:R2:W4:Y:S02]  /*9870*/  SYNCS.PHASECHK.TRANS64.TRYWAIT P0, [R0+URZ+0xb0], R2 ;  /* 0x0000b002000075a7 */ /* 0x00452400080011ff */
[----:B----4-:R-:W-:Y:S05]  /*9880*/  @!P0 NANOSLEEP.SYNCS 0x989680 ;  /* 0x009896800000895d */ /* 0x010fea0003900000 */
[----:B------:R-:W4:Y:S02]  /*9890*/  @!P0 SYNCS.PHASECHK.TRANS64 P0, [R0+URZ+0xb0], R2 ;  /* 0x0000b002000085a7 */ /* 0x000f2400080010ff */
[----:B----4-:R-:W-:Y:S05]  /*98a0*/  @!P0 BRA `(.L_x_85) ;  /* 0xfffffffc00f08947 */ /* 0x010fea000383ffff */
[----:B------:R-:W-:Y:S05]  /*98b0*/  BRA `(.L_x_180) ;  /* 0xffffffb400487947 */ /* 0x000fea000383ffff */
.L_x_96:
[----:B-1----:R-:W-:Y:S04]  /*98c0*/  MOV R2, UR48 ;  /* 0x0000003000027c02 */ /* 0x002fe80008000f00 */
[----:B------:R1:W3:Y:S03]  /*98d0*/  SYNCS.PHASECHK.TRANS64.TRYWAIT P1, [R2+URZ+0x60], R3 ;  /* 0x00006003020075a7 */ /* 0x0002e600080211ff */
[----:B---3--:R-:W-:Y:S05]  /*98e0*/  @!P1 NANOSLEEP.SYNCS 0x989680 ;  /* 0x009896800000995d */ /* 0x008fea0003900000 */
[----:B------:R-:W3:Y:S02]  /*98f0*/  @!P1 SYNCS.PHASECHK.TRANS64 P1, [R2+URZ+0x60], R3 ;  /* 0x00006003020095a7 */ /* 0x000ee400080210ff */
[----:B---3--:R-:W-:Y:S05]  /*9900*/  @!P1 BRA `(.L_x_96) ;  /* 0xfffffffc00ec9947 */ /* 0x008fea000383ffff */
[----:B------:R-:W-:Y:S05]  /*9910*/  BRA `(.L_x_95) ;  /* 0xffffffc000547947 */ /* 0x000fea000383ffff */
.L_x_98:
[----:B-1----:R1:W4:Y:S02]  /*9920*/  SYNCS.PHASECHK.TRANS64.TRYWAIT P0, [R64+URZ+0xd0], R0 ;  /* 0x0000d000400075a7 */ /* 0x00232400080011ff */
[----:B----4-:R-:W-:Y:S05]  /*9930*/  @!P0 NANOSLEEP.SYNCS 0x989680 ;  /* 0x009896800000895d */ /* 0x010fea0003900000 */
[----:B------:R-:W4:Y:S02]  /*9940*/  @!P0 SYNCS.PHASECHK.TRANS64 P0, [R64+URZ+0xd0], R0 ;  /* 0x0000d000400085a7 */ /* 0x000f2400080010ff */
[----:B----4-:R-:W-:Y:S05]  /*9950*/  @!P0 BRA `(.L_x_98) ;  /* 0xfffffffc00f08947 */ /* 0x010fea000383ffff */
[----:B------:R-:W-:Y:S05]  /*9960*/  BRA `(.L_x_97) ;  /* 0xffffffc0007c7947 */ /* 0x000fea000383ffff */
.L_x_107:
[----:B--2---:R2:W4:Y:S02]  /*9970*/  SYNCS.PHASECHK.TRANS64.TRYWAIT P0, [R2+URZ+0x60], R0 ;  /* 0x00006000020075a7 */ /* 0x00452400080011ff */
[----:B----4-:R-:W-:Y:S05]  /*9980*/  @!P0 NANOSLEEP.SYNCS 0x989680 ;  /* 0x009896800000895d */ /* 0x010fea0003900000 */
[----:B------:R-:W4:Y:S02]  /*9990*/  @!P0 SYNCS.PHASECHK.TRANS64 P0, [R2+URZ+0x60], R0 ;  /* 0x00006000020085a7 */ /* 0x000f2400080010ff */
[----:B----4-:R-:W-:Y:S05]  /*99a0*/  @!P0 BRA `(.L_x_107) ;  /* 0xfffffffc00f08947 */ /* 0x010fea000383ffff */
[----:B------:R-:W-:Y:S05]  /*99b0*/  BRA `(.L_x_106) ;  /* 0xffffffcc00587947 */ /* 0x000fea000383ffff */
.L_x_115:
[----:B--2---:R2:W4:Y:S02]  /*99c0*/  SYNCS.PHASECHK.TRANS64.TRYWAIT P0, [R0+URZ+0x60], R6 ;  /* 0x00006006000075a7 */ /* 0x00452400080011ff */
[----:B----4-:R-:W-:Y:S05]  /*99d0*/  @!P0 NANOSLEEP.SYNCS 0x989680 ;  /* 0x009896800000895d */ /* 0x010fea0003900000 */
[----:B------:R-:W4:Y:S02]  /*99e0*/  @!P0 SYNCS.PHASECHK.TRANS64 P0, [R0+URZ+0x60], R6 ;  /* 0x00006006000085a7 */ /* 0x000f2400080010ff */
[----:B----4-:R-:W-:Y:S05]  /*99f0*/  @!P0 BRA `(.L_x_115) ;  /* 0xfffffffc00f08947 */ /* 0x010fea000383ffff */
[----:B------:R-:W-:Y:S05]  /*9a00*/  BRA `(.L_x_114) ;  /* 0xffffffd800587947 */ /* 0x000fea000383ffff */
.L_x_123:
[----:B--2---:R2:W4:Y:S02]  /*9a10*/  SYNCS.PHASECHK.TRANS64.TRYWAIT P0, [R0+URZ+0x60], R5 ;  /* 0x00006005000075a7 */ /* 0x00452400080011ff */
[----:B----4-:R-:W-:Y:S05]  /*9a20*/  @!P0 NANOSLEEP.SYNCS 0x989680 ;  /* 0x009896800000895d */ /* 0x010fea0003900000 */
[----:B------:R-:W4:Y:S02]  /*9a30*/  @!P0 SYNCS.PHASECHK.TRANS64 P0, [R0+URZ+0x60], R5 ;  /* 0x00006005000085a7 */ /* 0x000f2400080010ff */
[----:B----4-:R-:W-:Y:S05]  /*9a40*/  @!P0 BRA `(.L_x_123) ;  /* 0xfffffffc00f08947 */ /* 0x010fea000383ffff */
[----:B------:R-:W-:Y:S05]  /*9a50*/  BRA `(.L_x_122) ;  /* 0xffffffe400587947 */ /* 0x000fea000383ffff */
        .weak           $__internal_0_$__cuda_sm10x_tcgen05_guardrail_trap_col_being_dealloced_not_returned_by_alloc
        .type           $__internal_0_$__cuda_sm10x_tcgen05_guardrail_trap_col_being_dealloced_not_returned_by_alloc,@function
        .size           $__internal_0_$__cuda_sm10x_tcgen05_guardrail_trap_col_being_dealloced_not_returned_by_alloc,($__internal_1_$__cuda_sm10x_tcgen05_guardrail_trap_phase_invalid_during_alloc - $__internal_0_$__cuda_sm10x_tcgen05_guardrail_trap_col_being_dealloced_not_returned_by_alloc)
$__internal_0_$__cuda_sm10x_tcgen05_guardrail_trap_col_being_dealloced_not_returned_by_alloc:
[----:B------:R-:W-:Y:S05]  /*9a60*/  BPT.TRAP 0x1 ;  /* 0x000000040000795c */ /* 0x000fea0000300000 */
[----:B------:R-:W-:-:S04]  /*9a70*/  HFMA2 R3, -RZ, RZ, 0, 0 ;  /* 0x00000000ff037431 */ /* 0x000fc800000001ff */
[----:B------:R-:W-:Y:S05]  /*9a80*/  RET.REL.NODEC R2 `(_ZN7cutlass13device_kernelINS_4gemm6kernel13GemmUniversalIN4cute5tupleIJiiiiEEENS1_10collective13CollectiveMmaINS1_35MainloopSm100TmaUmmaWarpSpecializedILi6ELi2ELi4ENS5_IJNS4_1CILi1EEESB_SB_EEEEENS5_IJNSA_ILi128EEESE_NSA_ILi64EEEEEENS_6half_tENS5_IJlSB_lEEESH_SI_NS4_8TiledMMAINS4_8MMA_AtomIJNS4_20SM100_MMA_F16BF16_SSISH_SH_fLi128ELi128ELNS4_4UMMA5MajorE0ELSN_0ELNSM_7ScaleInE0ELSO_0EEEEEENS4_6LayoutISC_NS5_IJNSA_ILi0EEESS_SS_EEEEENS5_IJNS4_10UnderscoreESV_SV_EEEEENS4_13SM90_TMA_LOADENS4_14ComposedLayoutINS4_7SwizzleILi3ELi4ELi3EEENS4_18smem_ptr_flag_bitsILi16EEENSR_INS5_IJNSA_ILi8EEESF_EEENS5_IJSF_SB_EEEEEEEvNS4_8identityESY_S18_vS19_EENS_8epilogue10collective18CollectiveEpilogueINS1B_23Sm100TmaWarpSpecializedILi4ELi2ELi32ELb1ELb0EEEJSG_NS5_IJNSR_ISE_SB_EENSR_INSA_ILi32EEESB_EEEEESH_SI_SH_SI_NS1B_6fusion15FusionCallbacksIS1F_NS1K_17LinearCombinationISH_fSH_fLNS_15FloatRoundStyleE2EEESG_S1J_JEEENS4_5SM1004TMEM4LOAD26SM100_TMEM_LOAD_32dp32b32xESY_NSZ_INS10_ILi2ELi4ELi3EEES13_NSR_INS5_IJS14_S1H_EEENS5_IJS1H_SB_EEEEEEENS4_39AutoVectorizingCopyWithAssumedAlignmentILi128EEENS4_14SM90_TMA_STOREES1Y_S20_S20_EEEvvEEEEvNT_6ParamsE) ;  /* 0xffffff64025c7950 */ /* 0x000fea0003c3ffff */
        .weak           $__internal_1_$__cuda_sm10x_tcgen05_guardrail_trap_phase_invalid_during_alloc
        .type           $__internal_1_$__cuda_sm10x_tcgen05_guardrail_trap_phase_invalid_during_alloc,@function
        .size           $__internal_1_$__cuda_sm10x_tcgen05_guardrail_trap_phase_invalid_during_alloc,($__internal_2_$__cuda_sm10x_tcgen05_guardrail_trap_unallocated_columns_being_dealloced - $__internal_1_$__cuda_sm10x_tcgen05_guardrail_trap_phase_invalid_during_alloc)
$__internal_1_$__cuda_sm10x_tcgen05_guardrail_trap_phase_invalid_during_alloc:
[----:B------:R-:W-:Y:S05]  /*9a90*/  BPT.TRAP 0x1 ;  /* 0x000000040000795c */ /* 0x000fea0000300000 */
[----:B------:R-:W-:-:S04]  /*9aa0*/  MOV R3, 0x0 ;  /* 0x0000000000037802 */ /* 0x000fc80000000f00 */
[----:B------:R-:W-:Y:S05]  /*9ab0*/  RET.REL.NODEC R2 `(_ZN7cutlass13device_kernelINS_4gemm6kernel13GemmUniversalIN4cute5tupleIJiiiiEEENS1_10collective13CollectiveMmaINS1_35MainloopSm100TmaUmmaWarpSpecializedILi6ELi2ELi4ENS5_IJNS4_1CILi1EEESB_SB_EEEEENS5_IJNSA_ILi128EEESE_NSA_ILi64EEEEEENS_6half_tENS5_IJlSB_lEEESH_SI_NS4_8TiledMMAINS4_8MMA_AtomIJNS4_20SM100_MMA_F16BF16_SSISH_SH_fLi128ELi128ELNS4_4UMMA5MajorE0ELSN_0ELNSM_7ScaleInE0ELSO_0EEEEEENS4_6LayoutISC_NS5_IJNSA_ILi0EEESS_SS_EEEEENS5_IJNS4_10UnderscoreESV_SV_EEEEENS4_13SM90_TMA_LOADENS4_14ComposedLayoutINS4_7SwizzleILi3ELi4ELi3EEENS4_18smem_ptr_flag_bitsILi16EEENSR_INS5_IJNSA_ILi8EEESF_EEENS5_IJSF_SB_EEEEEEEvNS4_8identityESY_S18_vS19_EENS_8epilogue10collective18CollectiveEpilogueINS1B_23Sm100TmaWarpSpecializedILi4ELi2ELi32ELb1ELb0EEEJSG_NS5_IJNSR_ISE_SB_EENSR_INSA_ILi32EEESB_EEEEESH_SI_SH_SI_NS1B_6fusion15FusionCallbacksIS1F_NS1K_17LinearCombinationISH_fSH_fLNS_15FloatRoundStyleE2EEESG_S1J_JEEENS4_5SM1004TMEM4LOAD26SM100_TMEM_LOAD_32dp32b32xESY_NSZ_INS10_ILi2ELi4ELi3EEES13_NSR_INS5_IJS14_S1H_EEENS5_IJS1H_SB_EEEEEEENS4_39AutoVectorizingCopyWithAssumedAlignmentILi128EEENS4_14SM90_TMA_STOREES1Y_S20_S20_EEEvvEEEEvNT_6ParamsE) ;  /* 0xffffff6402507950 */ /* 0x000fea0003c3ffff */
        .weak           $__internal_2_$__cuda_sm10x_tcgen05_guardrail_trap_unallocated_columns_being_dealloced
        .type           $__internal_2_$__cuda_sm10x_tcgen05_guardrail_trap_unallocated_columns_being_dealloced,@function
        .size           $__internal_2_$__cuda_sm10x_tcgen05_guardrail_trap_unallocated_columns_being_dealloced,(.L_x_182 - $__internal_2_$__cuda_sm10x_tcgen05_guardrail_trap_unallocated_columns_being_dealloced)
$__internal_2_$__cuda_sm10x_tcgen05_guardrail_trap_unallocated_columns_being_dealloced:
[----:B------:R-:W-:Y:S05]  /*9ac0*/  BPT.TRAP 0x1 ;  /* 0x000000040000795c */ /* 0x000fea0000300000 */
[----:B------:R-:W-:-:S04]  /*9ad0*/  HFMA2 R3, -RZ, RZ, 0, 0 ;  /* 0x00000000ff037431 */ /* 0x000fc800000001ff */
[----:B------:R-:W-:Y:S05]  /*9ae0*/  RET.REL.NODEC R2 `(_ZN7cutlass13device_kernelINS_4gemm6kernel13GemmUniversalIN4cute5tupleIJiiiiEEENS1_10collective13CollectiveMmaINS1_35MainloopSm100TmaUmmaWarpSpecializedILi6ELi2ELi4ENS5_IJNS4_1CILi1EEESB_SB_EEEEENS5_IJNSA_ILi128EEESE_NSA_ILi64EEEEEENS_6half_tENS5_IJlSB_lEEESH_SI_NS4_8TiledMMAINS4_8MMA_AtomIJNS4_20SM100_MMA_F16BF16_SSISH_SH_fLi128ELi128ELNS4_4UMMA5MajorE0ELSN_0ELNSM_7ScaleInE0ELSO_0EEEEEENS4_6LayoutISC_NS5_IJNSA_ILi0EEESS_SS_EEEEENS5_IJNS4_10UnderscoreESV_SV_EEEEENS4_13SM90_TMA_LOADENS4_14ComposedLayoutINS4_7SwizzleILi3ELi4ELi3EEENS4_18smem_ptr_flag_bitsILi16EEENSR_INS5_IJNSA_ILi8EEESF_EEENS5_IJSF_SB_EEEEEEEvNS4_8identityESY_S18_vS19_EENS_8epilogue10collective18CollectiveEpilogueINS1B_23Sm100TmaWarpSpecializedILi4ELi2ELi32ELb1ELb0EEEJSG_NS5_IJNSR_ISE_SB_EENSR_INSA_ILi32EEESB_EEEEESH_SI_SH_SI_NS1B_6fusion15FusionCallbacksIS1F_NS1K_17LinearCombinationISH_fSH_fLNS_15FloatRoundStyleE2EEESG_S1J_JEEENS4_5SM1004TMEM4LOAD26SM100_TMEM_LOAD_32dp32b32xESY_NSZ_INS10_ILi2ELi4ELi3EEES13_NSR_INS5_IJS14_S1H_EEENS5_IJS1H_SB_EEEEEEENS4_39AutoVectorizingCopyWithAssumedAlignmentILi128EEENS4_14SM90_TMA_STOREES1Y_S20_S20_EEEvvEEEEvNT_6ParamsE) ;  /* 0xffffff6402447950 */ /* 0x000fea0003c3ffff */
.L_x_181:
[----:B------:R-:W-:-:S00]  /*9af0*/  BRA `(.L_x_181) ;  /* 0xfffffffc00fc7947 */ /* 0x000fc0000383ffff */
[----:B------:R-:W-:-:S00]  /*9b00*/  NOP ;  /* 0x0000000000007918 */ /* 0x000fc00000000000 */
[----:B------:R-:W-:-:S00]  /*9b10*/  NOP ;  /* 0x0000000000007918 */ /* 0x000fc00000000000 */
[----:B------:R-:W-:-:S00]  /*9b20*/  NOP ;  /* 0x0000000000007918 */ /* 0x000fc00000000000 */
[----:B------:R-:W-:-:S00]  /*9b30*/  NOP ;  /* 0x0000000000007918 */ /* 0x000fc00000000000 */
[----:B------:R-:W-:-:S00]  /*9b40*/  NOP ;  /* 0x0000000000007918 */ /* 0x000fc00000000000 */
[----:B------:R-:W-:-:S00]  /*9b50*/  NOP ;  /* 0x0000000000007918 */ /* 0x000fc00000000000 */
[----:B------:R-:W-:-:S00]  /*9b60*/  NOP ;  /* 0x0000000000007918 */ /* 0x000fc00000000000 */
[----:B------:R-:W-:-:S00]  /*9b70*/  NOP ;  /* 0x0000000000007918 */ /* 0x000fc00000000000 */
.L_x_182:


//--------------------- .nv.global.init           --------------------------
	.section	.nv.global.init,"aw",@progbits
.nv.global.init:
	.type		$str$27,@object
	.size		$str$27,($str$28 - $str$27)
$str$27:
        /*0000*/ 	.byte	0x28, 0x61, 0x64, 0x64, 0x72, 0x65, 0x73, 0x73, 0x20, 0x26, 0x20, 0x6d, 0x61, 0x73, 0x6b, 0x29
        /*0010*/ 	.byte	0x20, 0x3d, 0x3d, 0x20, 0x30, 0x00
	.type		$str$28,@object
	.size		$str$28,($str$26 - $str$28)
$str$28:
        /*0016*/ 	.byte	0x2f, 0x74, 0x6d, 0x70, 0x2f, 0x63, 0x75, 0x74, 0x6c, 0x61, 0x73, 0x73, 0x5f, 0x73, 0x77, 0x65
        /*0026*/ 	.byte	0x65, 0x70, 0x5f, 0x73, 0x72, 0x63, 0x2f, 0x69, 0x6e, 0x63, 0x6c, 0x75, 0x64, 0x65, 0x2f, 0x63
        /*0036*/ 	.byte	0x75, 0x74, 0x65, 0x2f, 0x70, 0x6f, 0x69, 0x6e, 0x74, 0x65, 0x72, 0x5f, 0x66, 0x6c, 0x61, 0x67
        /*0046*/ 	.byte	0x67, 0x65, 0x64, 0x2e, 0x68, 0x70, 0x70, 0x00
	.type		$str$26,@object
	.size		$str$26,($str$25 - $str$26)
$str$26:
        /*004e*/ 	.byte	0x2f, 0x74, 0x6d, 0x70, 0x2f, 0x63, 0x75, 0x74, 0x6c, 0x61, 0x73, 0x73, 0x5f, 0x73, 0x77, 0x65
        /*005e*/ 	.byte	0x65, 0x70, 0x5f, 0x73, 0x72, 0x63, 0x2f, 0x69, 0x6e, 0x63, 0x6c, 0x75, 0x64, 0x65, 0x2f, 0x63
        /*006e*/ 	.byte	0x75, 0x74, 0x65, 0x2f, 0x61, 0x74, 0x6f, 0x6d, 0x2f, 0x63, 0x6f, 0x70, 0x79, 0x5f, 0x74, 0x72
        /*007e*/ 	.byte	0x61, 0x69, 0x74, 0x73, 0x5f, 0x73, 0x6d, 0x31, 0x30, 0x30, 0x2e, 0x68, 0x70, 0x70, 0x00
	.type		$str$25,@object
	.size		$str$25,(__unnamed_1 - $str$25)
$str$25:
        /*008d*/ 	.byte	0x28, 0x28, 0x75, 0x69, 0x6e, 0x74, 0x33, 0x32, 0x5f, 0x74, 0x28, 0x74, 0x68, 0x72, 0x65, 0x61
        /*009d*/ 	.byte	0x64, 0x49, 0x64, 0x78, 0x2e, 0x78, 0x29, 0x20, 0x2f, 0x20, 0x33, 0x32, 0x29, 0x20, 0x25, 0x20
        /*00ad*/ 	.byte	0x34, 0x29, 0x20, 0x3d, 0x3d, 0x20, 0x28, 0x28, 0x28, 0x74, 0x6d, 0x65, 0x6d, 0x5f, 0x61, 0x64
        /*00bd*/ 	.byte	0x64, 0x72, 0x20, 0x3e, 0x3e, 0x20, 0x31, 0x36, 0x29, 0x20, 0x2f, 0x20, 0x33, 0x32, 0x29, 0x20
        /*00cd*/ 	.byte	0x25, 0x20, 0x34, 0x29, 0x00
	.type		__unnamed_1,@object
	.size		__unnamed_1,(__unnamed_2 - __unnamed_1)
__unnamed_1:
        /*00d2*/ 	.byte	0x61, 0x75, 0x74, 0x6f, 0x20, 0x63, 0x75, 0x74, 0x65, 0x3a, 0x3a, 0x61, 0x73, 0x5f, 0x70, 0x6f
        /* <DEDUP_REMOVED lines=24> */
        /*0262*/ 	.byte	0x3e, 0x3e, 0x3e, 0x3e, 0x5d, 0x00
	.type		__unnamed_2,@object
	.size		__unnamed_2,(.L_2 - __unnamed_2)
__unnamed_2:
        /* <DEDUP_REMOVED lines=42> */
        /*0508*/ 	.byte	0x3e, 0x3e, 0x5d, 0x00
.L_2:


//--------------------- .nv.shared._ZN7cutlass13device_kernelINS_4gemm6kernel13GemmUniversalIN4cute5tupleIJiiiiEEENS1_10collective13CollectiveMmaINS1_35MainloopSm100TmaUmmaWarpSpecializedILi6ELi2ELi4ENS5_IJNS4_1CILi1EEESB_SB_EEEEENS5_IJNSA_ILi128EEESE_NSA_ILi64EEEEEENS_6half_tENS5_IJlSB_lEEESH_SI_NS4_8TiledMMAINS4_8MMA_AtomIJNS4_20SM100_MMA_F16BF16_SSISH_SH_fLi128ELi128ELNS4_4UMMA5MajorE0ELSN_0ELNSM_7ScaleInE0ELSO_0EEEEEENS4_6LayoutISC_NS5_IJNSA_ILi0EEESS_SS_EEEEENS5_IJNS4_10UnderscoreESV_SV_EEEEENS4_13SM90_TMA_LOADENS4_14ComposedLayoutINS4_7SwizzleILi3ELi4ELi3EEENS4_18smem_ptr_flag_bitsILi16EEENSR_INS5_IJNSA_ILi8EEESF_EEENS5_IJSF_SB_EEEEEEEvNS4_8identityESY_S18_vS19_EENS_8epilogue10collective18CollectiveEpilogueINS1B_23Sm100TmaWarpSpecializedILi4ELi2ELi32ELb1ELb0EEEJSG_NS5_IJNSR_ISE_SB_EENSR_INSA_ILi32EEESB_EEEEESH_SI_SH_SI_NS1B_6fusion15FusionCallbacksIS1F_NS1K_17LinearCombinationISH_fSH_fLNS_15FloatRoundStyleE2EEESG_S1J_JEEENS4_5SM1004TMEM4LOAD26SM100_TMEM_LOAD_32dp32b32xESY_NSZ_INS10_ILi2ELi4ELi3EEES13_NSR_INS5_IJS14_S1H_EEENS5_IJS1H_SB_EEEEEEENS4_39AutoVectorizingCopyWithAssumedAlignmentILi128EEENS4_14SM90_TMA_STOREES1Y_S20_S20_EEEvvEEEEvNT_6ParamsE --------------------------
	.section	.nv.shared._ZN7cutlass13device_kernelINS_4gemm6kernel13GemmUniversalIN4cute5tupleIJiiiiEEENS1_10collective13CollectiveMmaINS1_35MainloopSm100TmaUmmaWarpSpecializedILi6ELi2ELi4ENS5_IJNS4_1CILi1EEESB_SB_EEEEENS5_IJNSA_ILi128EEESE_NSA_ILi64EEEEEENS_6half_tENS5_IJlSB_lEEESH_SI_NS4_8TiledMMAINS4_8MMA_AtomIJNS4_20SM100_MMA_F16BF16_SSISH_SH_fLi128ELi128ELNS4_4UMMA5MajorE0ELSN_0ELNSM_7ScaleInE0ELSO_0EEEEEENS4_6LayoutISC_NS5_IJNSA_ILi0EEESS_SS_EEEEENS5_IJNS4_10UnderscoreESV_SV_EEEEENS4_13SM90_TMA_LOADENS4_14ComposedLayoutINS4_7SwizzleILi3ELi4ELi3EEENS4_18smem_ptr_flag_bitsILi16EEENSR_INS5_IJNSA_ILi8EEESF_EEENS5_IJSF_SB_EEEEEEEvNS4_8identityESY_S18_vS19_EENS_8epilogue10collective18CollectiveEpilogueINS1B_23Sm100TmaWarpSpecializedILi4ELi2ELi32ELb1ELb0EEEJSG_NS5_IJNSR_ISE_SB_EENSR_INSA_ILi32EEESB_EEEEESH_SI_SH_SI_NS1B_6fusion15FusionCallbacksIS1F_NS1K_17LinearCombinationISH_fSH_fLNS_15FloatRoundStyleE2EEESG_S1J_JEEENS4_5SM1004TMEM4LOAD26SM100_TMEM_LOAD_32dp32b32xESY_NSZ_INS10_ILi2ELi4ELi3EEES13_NSR_INS5_IJS14_S1H_EEENS5_IJS1H_SB_EEEEEEENS4_39AutoVectorizingCopyWithAssumedAlignmentILi128EEENS4_14SM90_TMA_STOREES1Y_S20_S20_EEEvvEEEEvNT_6ParamsE,"aw",@nobits
	.sectionflags	@""
	.align	16
	.zero		1024


//--------------------- .nv.shared.reserved.0     --------------------------
	.section	.nv.shared.reserved.0,"aw",@nobits
	.weak		__nv_reservedSMEM_offset_0_alias
	.size		__nv_reservedSMEM_offset_0_alias, 0, 64
	.other		__nv_reservedSMEM_offset_0_alias,@"STO_CUDA_RESERVED_SHARED STV_DEFAULT"
__nv_reservedSMEM_offset_0_alias:
	.zero		0
.nv.shared.reserved.0:
	.zero		64
	.weak		__nv_reservedSMEM_tcgen05_partition
	.type		__nv_reservedSMEM_tcgen05_partition,@object
	.size		__nv_reservedSMEM_tcgen05_partition,(.L_0 - __nv_reservedSMEM_tcgen05_partition)
__nv_reservedSMEM_tcgen05_partition:
	.zero		32
.L_0:


//--------------------- .nv.global                --------------------------
	.section	.nv.global,"aw",@nobits
.nv.global:
	.type		_ZN40_INTERNAL_0dc518eb_4_k_cu_3061fbfc_282824cute1_E,@object
	.size		_ZN40_INTERNAL_0dc518eb_4_k_cu_3061fbfc_282824cute1_E,(_ZN40_INTERNAL_0dc518eb_4_k_cu_3061fbfc_282824cuda3std3__45__cpo6cbeginE - _ZN40_INTERNAL_0dc518eb_4_k_cu_3061fbfc_282824cute1_E)
_ZN40_INTERNAL_0dc518eb_4_k_cu_3061fbfc_282824cute1_E:
	.zero		1
	.type		_ZN40_INTERNAL_0dc518eb_4_k_cu_3061fbfc_282824cuda3std3__45__cpo6cbeginE,@object
	.size		_ZN40_INTERNAL_0dc518eb_4_k_cu_3061fbfc_282824cuda3std3__45__cpo6cbeginE,(_ZN40_INTERNAL_0dc518eb_4_k_cu_3061fbfc_282824cuda3std3__48in_placeE - _ZN40_INTERNAL_0dc518eb_4_k_cu_3061fbfc_282824cuda3std3__45__cpo6cbeginE)
_ZN40_INTERNAL_0dc518eb_4_k_cu_3061fbfc_282824cuda3std3__45__cpo6cbeginE:
	.zero		1
	.type		_ZN40_INTERNAL_0dc518eb_4_k_cu_3061fbfc_282824cuda3std3__48in_placeE,@object
	.size		_ZN40_INTERNAL_0dc518eb_4_k_cu_3061fbfc_282824cuda3std3__48in_placeE,(_ZN40_INTERNAL_0dc518eb_4_k_cu_3061fbfc_282824cuda3std6ranges3__45__cpo9iter_moveE - _ZN40_INTERNAL_0dc518eb_4_k_cu_3061fbfc_282824cuda3std3__48in_placeE)
_ZN40_INTERNAL_0dc518eb_4_k_cu_3061fbfc_282824cuda3std3__48in_placeE:
	.zero		1
	.type		_ZN40_INTERNAL_0dc518eb_4_k_cu_3061fbfc_282824cuda3std6ranges3__45__cpo9iter_moveE,@object
	.size		_ZN40_INTERNAL_0dc518eb_4_k_cu_3061fbfc_282824cuda3std6ranges3__45__cpo9iter_moveE,(_ZN40_INTERNAL_0dc518eb_4_k_cu_3061fbfc_282824cuda3std3__45__cpo5beginE - _ZN40_INTERNAL_0dc518eb_4_k_cu_3061fbfc_282824cuda3std6ranges3__45__cpo9iter_moveE)
_ZN40_INTERNAL_0dc518eb_4_k_cu_3061fbfc_282824cuda3std6ranges3__45__cpo9iter_moveE:
	.zero		1
	.type		_ZN40_INTERNAL_0dc518eb_4_k_cu_3061fbfc_282824cuda3std3__45__cpo5beginE,@object
	.size		_ZN40_INTERNAL_0dc518eb_4_k_cu_3061fbfc_282824cuda3std3__45__cpo5beginE,(_ZN40_INTERNAL_0dc518eb_4_k_cu_3061fbfc_282824cuda3std3__442_GLOBAL__N__0dc518eb_4_k_cu_3061fbfc_282826ignoreE - _ZN40_INTERNAL_0dc518eb_4_k_cu_3061fbfc_282824cuda3std3__45__cpo5beginE)
_ZN40_INTERNAL_0dc518eb_4_k_cu_3061fbfc_282824cuda3std3__45__cpo5beginE:
	.zero		1
	.type		_ZN40_INTERNAL_0dc518eb_4_k_cu_3061fbfc_282824cuda3std3__442_GLOBAL__N__0dc518eb_4_k_cu_3061fbfc_282826ignoreE,@object
	.size		_ZN40_INTERNAL_0dc518eb_4_k_cu_3061fbfc_282824cuda3std3__442_GLOBAL__N__0dc518eb_4_k_cu_3061fbfc_282826ignoreE,(_ZN40_INTERNAL_0dc518eb_4_k_cu_3061fbfc_282824cute7productE - _ZN40_INTERNAL_0dc518eb_4_k_cu_3061fbfc_282824cuda3std3__442_GLOBAL__N__0dc518eb_4_k_cu_3061fbfc_282826ignoreE)
_ZN40_INTERNAL_0dc518eb_4_k_cu_3061fbfc_282824cuda3std3__442_GLOBAL__N__0dc518eb_4_k_cu_3061fbfc_282826ignoreE:
	.zero		1
	.type		_ZN40_INTERNAL_0dc518eb_4_k_cu_3061fbfc_282824cute7productE,@object
	.size		_ZN40_INTERNAL_0dc518eb_4_k_cu_3061fbfc_282824cute7productE,(_ZN40_INTERNAL_0dc518eb_4_k_cu_3061fbfc_282824cuda3std3__45__cpo3endE - _ZN40_INTERNAL_0dc518eb_4_k_cu_3061fbfc_282824cute7productE)
_ZN40_INTERNAL_0dc518eb_4_k_cu_3061fbfc_282824cute7productE:
	.zero		1
	.type		_ZN40_INTERNAL_0dc518eb_4_k_cu_3061fbfc_282824cuda3std3__45__cpo3endE,@object
	.size		_ZN40_INTERNAL_0dc518eb_4_k_cu_3061fbfc_282824cuda3std3__45__cpo3endE,(_ZN40_INTERNAL_0dc518eb_4_k_cu_3061fbfc_282824cuda3std3__419piecewise_constructE - _ZN40_INTERNAL_0dc518eb_4_k_cu_3061fbfc_282824cuda3std3__45__cpo3endE)
_ZN40_INTERNAL_0dc518eb_4_k_cu_3061fbfc_282824cuda3std3__45__cpo3endE:
	.zero		1
	.type		_ZN40_INTERNAL_0dc518eb_4_k_cu_3061fbfc_282824cuda3std3__419piecewise_constructE,@object
	.size		_ZN40_INTERNAL_0dc518eb_4_k_cu_3061fbfc_282824cuda3std3__419piecewise_constructE,(_ZN40_INTERNAL_0dc518eb_4_k_cu_3061fbfc_282824cuda3std3__45__cpo4cendE - _ZN40_INTERNAL_0dc518eb_4_k_cu_3061fbfc_282824cuda3std3__419piecewise_constructE)
_ZN40_INTERNAL_0dc518eb_4_k_cu_3061fbfc_282824cuda3std3__419piecewise_constructE:
	.zero		1
	.type		_ZN40_INTERNAL_0dc518eb_4_k_cu_3061fbfc_282824cuda3std3__45__cpo4cendE,@object
	.size		_ZN40_INTERNAL_0dc518eb_4_k_cu_3061fbfc_282824cuda3std3__45__cpo4cendE,(_ZN40_INTERNAL_0dc518eb_4_k_cu_3061fbfc_282824cuda3std6ranges3__45__cpo4swapE - _ZN40_INTERNAL_0dc518eb_4_k_cu_3061fbfc_282824cuda3std3__45__cpo4cendE)
_ZN40_INTERNAL_0dc518eb_4_k_cu_3061fbfc_282824cuda3std3__45__cpo4cendE:
	.zero		1
	.type		_ZN40_INTERNAL_0dc518eb_4_k_cu_3061fbfc_282824cuda3std6ranges3__45__cpo4swapE,@object
	.size		_ZN40_INTERNAL_0dc518eb_4_k_cu_3061fbfc_282824cuda3std6ranges3__45__cpo4swapE,(.L_10 - _ZN40_INTERNAL_0dc518eb_4_k_cu_3061fbfc_282824cuda3std6ranges3__45__cpo4swapE)
_ZN40_INTERNAL_0dc518eb_4_k_cu_3061fbfc_282824cuda3std6ranges3__45__cpo4swapE:
	.zero		1
.L_10:


//--------------------- .nv.constant0._ZN7cutlass13device_kernelINS_4gemm6kernel13GemmUniversalIN4cute5tupleIJiiiiEEENS1_10collective13CollectiveMmaINS1_35MainloopSm100TmaUmmaWarpSpecializedILi6ELi2ELi4ENS5_IJNS4_1CILi1EEESB_SB_EEEEENS5_IJNSA_ILi128EEESE_NSA_ILi64EEEEEENS_6half_tENS5_IJlSB_lEEESH_SI_NS4_8TiledMMAINS4_8MMA_AtomIJNS4_20SM100_MMA_F16BF16_SSISH_SH_fLi128ELi128ELNS4_4UMMA5MajorE0ELSN_0ELNSM_7ScaleInE0ELSO_0EEEEEENS4_6LayoutISC_NS5_IJNSA_ILi0EEESS_SS_EEEEENS5_IJNS4_10UnderscoreESV_SV_EEEEENS4_13SM90_TMA_LOADENS4_14ComposedLayoutINS4_7SwizzleILi3ELi4ELi3EEENS4_18smem_ptr_flag_bitsILi16EEENSR_INS5_IJNSA_ILi8EEESF_EEENS5_IJSF_SB_EEEEEEEvNS4_8identityESY_S18_vS19_EENS_8epilogue10collective18CollectiveEpilogueINS1B_23Sm100TmaWarpSpecializedILi4ELi2ELi32ELb1ELb0EEEJSG_NS5_IJNSR_ISE_SB_EENSR_INSA_ILi32EEESB_EEEEESH_SI_SH_SI_NS1B_6fusion15FusionCallbacksIS1F_NS1K_17LinearCombinationISH_fSH_fLNS_15FloatRoundStyleE2EEESG_S1J_JEEENS4_5SM1004TMEM4LOAD26SM100_TMEM_LOAD_32dp32b32xESY_NSZ_INS10_ILi2ELi4ELi3EEES13_NSR_INS5_IJS14_S1H_EEENS5_IJS1H_SB_EEEEEEENS4_39AutoVectorizingCopyWithAssumedAlignmentILi128EEENS4_14SM90_TMA_STOREES1Y_S20_S20_EEEvvEEEEvNT_6ParamsE --------------------------
	.section	.nv.constant0._ZN7cutlass13device_kernelINS_4gemm6kernel13GemmUniversalIN4cute5tupleIJiiiiEEENS1_10collective13CollectiveMmaINS1_35MainloopSm100TmaUmmaWarpSpecializedILi6ELi2ELi4ENS5_IJNS4_1CILi1EEESB_SB_EEEEENS5_IJNSA_ILi128EEESE_NSA_ILi64EEEEEENS_6half_tENS5_IJlSB_lEEESH_SI_NS4_8TiledMMAINS4_8MMA_AtomIJNS4_20SM100_MMA_F16BF16_SSISH_SH_fLi128ELi128ELNS4_4UMMA5MajorE0ELSN_0ELNSM_7ScaleInE0ELSO_0EEEEEENS4_6LayoutISC_NS5_IJNSA_ILi0EEESS_SS_EEEEENS5_IJNS4_10UnderscoreESV_SV_EEEEENS4_13SM90_TMA_LOADENS4_14ComposedLayoutINS4_7SwizzleILi3ELi4ELi3EEENS4_18smem_ptr_flag_bitsILi16EEENSR_INS5_IJNSA_ILi8EEESF_EEENS5_IJSF_SB_EEEEEEEvNS4_8identityESY_S18_vS19_EENS_8epilogue10collective18CollectiveEpilogueINS1B_23Sm100TmaWarpSpecializedILi4ELi2ELi32ELb1ELb0EEEJSG_NS5_IJNSR_ISE_SB_EENSR_INSA_ILi32EEESB_EEEEESH_SI_SH_SI_NS1B_6fusion15FusionCallbacksIS1F_NS1K_17LinearCombinationISH_fSH_fLNS_15FloatRoundStyleE2EEESG_S1J_JEEENS4_5SM1004TMEM4LOAD26SM100_TMEM_LOAD_32dp32b32xESY_NSZ_INS10_ILi2ELi4ELi3EEES13_NSR_INS5_IJS14_S1H_EEENS5_IJS1H_SB_EEEEEEENS4_39AutoVectorizingCopyWithAssumedAlignmentILi128EEENS4_14SM90_TMA_STOREES1Y_S20_S20_EEEvvEEEEvNT_6ParamsE,"a",@progbits
	.sectionflags	@""
	.align	4
.nv.constant0._ZN7cutlass13device_kernelINS_4gemm6kernel13GemmUniversalIN4cute5tupleIJiiiiEEENS1_10collective13CollectiveMmaINS1_35MainloopSm100TmaUmmaWarpSpecializedILi6ELi2ELi4ENS5_IJNS4_1CILi1EEESB_SB_EEEEENS5_IJNSA_ILi128EEESE_NSA_ILi64EEEEEENS_6half_tENS5_IJlSB_lEEESH_SI_NS4_8TiledMMAINS4_8MMA_AtomIJNS4_20SM100_MMA_F16BF16_SSISH_SH_fLi128ELi128ELNS4_4UMMA5MajorE0ELSN_0ELNSM_7ScaleInE0ELSO_0EEEEEENS4_6LayoutISC_NS5_IJNSA_ILi0EEESS_SS_EEEEENS5_IJNS4_10UnderscoreESV_SV_EEEEENS4_13SM90_TMA_LOADENS4_14ComposedLayoutINS4_7SwizzleILi3ELi4ELi3EEENS4_18smem_ptr_flag_bitsILi16EEENSR_INS5_IJNSA_ILi8EEESF_EEENS5_IJSF_SB_EEEEEEEvNS4_8identityESY_S18_vS19_EENS_8epilogue10collective18CollectiveEpilogueINS1B_23Sm100TmaWarpSpecializedILi4ELi2ELi32ELb1ELb0EEEJSG_NS5_IJNSR_ISE_SB_EENSR_INSA_ILi32EEESB_EEEEESH_SI_SH_SI_NS1B_6fusion15FusionCallbacksIS1F_NS1K_17LinearCombinationISH_fSH_fLNS_15FloatRoundStyleE2EEESG_S1J_JEEENS4_5SM1004TMEM4LOAD26SM100_TMEM_LOAD_32dp32b32xESY_NSZ_INS10_ILi2ELi4ELi3EEES13_NSR_INS5_IJS14_S1H_EEENS5_IJS1H_SB_EEEEEEENS4_39AutoVectorizingCopyWithAssumedAlignmentILi128EEENS4_14SM90_TMA_STOREES1Y_S20_S20_EEEvvEEEEvNT_6ParamsE:
	.zero		2944


//--------------------- SYMBOLS --------------------------

	.type		.nv.reservedSmem.offset0,@object
	.size		.nv.reservedSmem.offset0,0x4
	.type		.nv.reservedSmem.cap,@object
	.size		.nv.reservedSmem.cap,0x4
	.type		__assertfail,@function
